	.target	sm_90a

	.elftype	@"ET_EXEC"


//--------------------- .note.nv.tkinfo           --------------------------
	.section	.note.nv.tkinfo,"",@"SHT_NOTE"
	.sectionflags	@"SHF_NOTE_NV_TKINFO"
	.tkinfo
        /*0018*/ 	.word	0x00000002
        /*0030*/ 	.string	""
        /*0030*/ 	.string	"ptxas"
        /*0030*/ 	.string	"Cuda compilation tools, release 13.0, V13.0.88"
        /*0030*/ 	.string	"Build cuda_13.0.r13.0/compiler.36424714_0"
        /*0030*/ 	.string	"-arch sm_90a -m 64 "



//--------------------- .note.nv.cuinfo           --------------------------
	.section	.note.nv.cuinfo,"",@"SHT_NOTE"
	.sectionflags	@"SHF_NOTE_NV_CUINFO"
        /*0018*/ 	.short	0x0002
        /*001a*/ 	.short	0x005a
        /*001c*/ 	.short	0x0082
	.zero		2


//--------------------- .nv.info                  --------------------------
	.section	.nv.info,"",@"SHT_CUDA_INFO"
	.align	4


	//----- nvinfo : EIATTR_REGCOUNT
	.align		4
        /*0000*/ 	.byte	0x04, 0x2f
        /*0002*/ 	.short	(.L_12 - .L_11)
	.align		4
.L_11:
        /*0004*/ 	.word	index@(_ZN7cutlass13device_kernelINS_4gemm6kernel13GemmUniversalIN4cute5tupleIJiiiiEEENS1_10collective13CollectiveMmaINS1_37MainloopSm90TmaGmmaWarpSpecializedFP8ILi4ENS5_IJNS4_1CILi1EEENSA_ILi2EEESB_EEENS1_35KernelTmaWarpSpecializedCooperativeEEENS5_IJNSA_ILi128EEENSA_ILi256EEESG_EEENS_12float_e4m3_tENS5_IJlSB_lEEESJ_SK_NS4_8TiledMMAINS4_8MMA_AtomIJNS4_4SM904GMMA31MMA_64x256x32_F32E4M3E4M3_SS_TNILNSO_7ScaleInE1ELSQ_1EEEEEENS4_6LayoutINS5_IJSC_SB_SB_EEENS5_IJSB_NSA_ILi0EEESV_EEEEENS5_IJNS4_10UnderscoreESY_SY_EEEEENS4_23SM90_TMA_LOAD_MULTICASTENS4_14ComposedLayoutINS4_7SwizzleILi3ELi4ELi3EEENS4_18smem_ptr_flag_bitsILi8EEENST_INS5_IJNSA_ILi8EEESG_EEENS5_IJSG_SB_EEEEEEEvNS4_8identityENS4_13SM90_TMA_LOADES1B_vS1C_EENS_8epilogue10collective6detail29Sm90TmaWarpSpecializedAdapterINS1G_15DefaultEpilogueISJ_SK_SK_NS1F_6thread17LinearCombinationISJ_Li1EffLNS1K_9ScaleType4KindE0ELNS_15FloatRoundStyleE2ESJ_EENS1_15EpilogueDefaultEEEEEvvEEEEvNT_6ParamsE)
        /*0008*/ 	.word	0x000000a8


	//----- nvinfo : EIATTR_FRAME_SIZE
	.align		4
.L_12:
        /*000c*/ 	.byte	0x04, 0x11
        /*000e*/ 	.short	(.L_14 - .L_13)
	.align		4
.L_13:
        /*0010*/ 	.word	index@(_ZN7cutlass13device_kernelINS_4gemm6kernel13GemmUniversalIN4cute5tupleIJiiiiEEENS1_10collective13CollectiveMmaINS1_37MainloopSm90TmaGmmaWarpSpecializedFP8ILi4ENS5_IJNS4_1CILi1EEENSA_ILi2EEESB_EEENS1_35KernelTmaWarpSpecializedCooperativeEEENS5_IJNSA_ILi128EEENSA_ILi256EEESG_EEENS_12float_e4m3_tENS5_IJlSB_lEEESJ_SK_NS4_8TiledMMAINS4_8MMA_AtomIJNS4_4SM904GMMA31MMA_64x256x32_F32E4M3E4M3_SS_TNILNSO_7ScaleInE1ELSQ_1EEEEEENS4_6LayoutINS5_IJSC_SB_SB_EEENS5_IJSB_NSA_ILi0EEESV_EEEEENS5_IJNS4_10UnderscoreESY_SY_EEEEENS4_23SM90_TMA_LOAD_MULTICASTENS4_14ComposedLayoutINS4_7SwizzleILi3ELi4ELi3EEENS4_18smem_ptr_flag_bitsILi8EEENST_INS5_IJNSA_ILi8EEESG_EEENS5_IJSG_SB_EEEEEEEvNS4_8identityENS4_13SM90_TMA_LOADES1B_vS1C_EENS_8epilogue10collective6detail29Sm90TmaWarpSpecializedAdapterINS1G_15DefaultEpilogueISJ_SK_SK_NS1F_6thread17LinearCombinationISJ_Li1EffLNS1K_9ScaleType4KindE0ELNS_15FloatRoundStyleE2ESJ_EENS1_15EpilogueDefaultEEEEEvvEEEEvNT_6ParamsE)
        /*0014*/ 	.word	0x000000f8


	//----- nvinfo : EIATTR_MIN_STACK_SIZE
	.align		4
.L_14:
        /*0018*/ 	.byte	0x04, 0x12
        /*001a*/ 	.short	(.L_16 - .L_15)
	.align		4
.L_15:
        /*001c*/ 	.word	index@(_ZN7cutlass13device_kernelINS_4gemm6kernel13GemmUniversalIN4cute5tupleIJiiiiEEENS1_10collective13CollectiveMmaINS1_37MainloopSm90TmaGmmaWarpSpecializedFP8ILi4ENS5_IJNS4_1CILi1EEENSA_ILi2EEESB_EEENS1_35KernelTmaWarpSpecializedCooperativeEEENS5_IJNSA_ILi128EEENSA_ILi256EEESG_EEENS_12float_e4m3_tENS5_IJlSB_lEEESJ_SK_NS4_8TiledMMAINS4_8MMA_AtomIJNS4_4SM904GMMA31MMA_64x256x32_F32E4M3E4M3_SS_TNILNSO_7ScaleInE1ELSQ_1EEEEEENS4_6LayoutINS5_IJSC_SB_SB_EEENS5_IJSB_NSA_ILi0EEESV_EEEEENS5_IJNS4_10UnderscoreESY_SY_EEEEENS4_23SM90_TMA_LOAD_MULTICASTENS4_14ComposedLayoutINS4_7SwizzleILi3ELi4ELi3EEENS4_18smem_ptr_flag_bitsILi8EEENST_INS5_IJNSA_ILi8EEESG_EEENS5_IJSG_SB_EEEEEEEvNS4_8identityENS4_13SM90_TMA_LOADES1B_vS1C_EENS_8epilogue10collective6detail29Sm90TmaWarpSpecializedAdapterINS1G_15DefaultEpilogueISJ_SK_SK_NS1F_6thread17LinearCombinationISJ_Li1EffLNS1K_9ScaleType4KindE0ELNS_15FloatRoundStyleE2ESJ_EENS1_15EpilogueDefaultEEEEEvvEEEEvNT_6ParamsE)
        /*0020*/ 	.word	0x000000f8
.L_16:


//--------------------- .nv.compat                --------------------------
	.section	.nv.compat,"",@"SHT_CUDA_COMPAT_INFO"
	.align	4
        /*0000*/ 	.byte	0x02, 0x09, 0x01, 0x00, 0x02, 0x02, 0x04, 0x00, 0x02, 0x05, 0x05, 0x00, 0x03, 0x07, 0x01, 0x01
        /*0010*/ 	.byte	0x02, 0x03, 0x01, 0x00, 0x02, 0x06, 0x01, 0x00, 0x04, 0x0b, 0x08, 0x00, 0x00, 0x00, 0x00, 0x00
        /*0020*/ 	.byte	0x00, 0x00, 0x00, 0x00


//--------------------- .nv.info._ZN7cutlass13device_kernelINS_4gemm6kernel13GemmUniversalIN4cute5tupleIJiiiiEEENS1_10collective13CollectiveMmaINS1_37MainloopSm90TmaGmmaWarpSpecializedFP8ILi4ENS5_IJNS4_1CILi1EEENSA_ILi2EEESB_EEENS1_35KernelTmaWarpSpecializedCooperativeEEENS5_IJNSA_ILi128EEENSA_ILi256EEESG_EEENS_12float_e4m3_tENS5_IJlSB_lEEESJ_SK_NS4_8TiledMMAINS4_8MMA_AtomIJNS4_4SM904GMMA31MMA_64x256x32_F32E4M3E4M3_SS_TNILNSO_7ScaleInE1ELSQ_1EEEEEENS4_6LayoutINS5_IJSC_SB_SB_EEENS5_IJSB_NSA_ILi0EEESV_EEEEENS5_IJNS4_10UnderscoreESY_SY_EEEEENS4_23SM90_TMA_LOAD_MULTICASTENS4_14ComposedLayoutINS4_7SwizzleILi3ELi4ELi3EEENS4_18smem_ptr_flag_bitsILi8EEENST_INS5_IJNSA_ILi8EEESG_EEENS5_IJSG_SB_EEEEEEEvNS4_8identityENS4_13SM90_TMA_LOADES1B_vS1C_EENS_8epilogue10collective6detail29Sm90TmaWarpSpecializedAdapterINS1G_15DefaultEpilogueISJ_SK_SK_NS1F_6thread17LinearCombinationISJ_Li1EffLNS1K_9ScaleType4KindE0ELNS_15FloatRoundStyleE2ESJ_EENS1_15EpilogueDefaultEEEEEvvEEEEvNT_6ParamsE --------------------------
	.section	.nv.info._ZN7cutlass13device_kernelINS_4gemm6kernel13GemmUniversalIN4cute5tupleIJiiiiEEENS1_10collective13CollectiveMmaINS1_37MainloopSm90TmaGmmaWarpSpecializedFP8ILi4ENS5_IJNS4_1CILi1EEENSA_ILi2EEESB_EEENS1_35KernelTmaWarpSpecializedCooperativeEEENS5_IJNSA_ILi128EEENSA_ILi256EEESG_EEENS_12float_e4m3_tENS5_IJlSB_lEEESJ_SK_NS4_8TiledMMAINS4_8MMA_AtomIJNS4_4SM904GMMA31MMA_64x256x32_F32E4M3E4M3_SS_TNILNSO_7ScaleInE1ELSQ_1EEEEEENS4_6LayoutINS5_IJSC_SB_SB_EEENS5_IJSB_NSA_ILi0EEESV_EEEEENS5_IJNS4_10UnderscoreESY_SY_EEEEENS4_23SM90_TMA_LOAD_MULTICASTENS4_14ComposedLayoutINS4_7SwizzleILi3ELi4ELi3EEENS4_18smem_ptr_flag_bitsILi8EEENST_INS5_IJNSA_ILi8EEESG_EEENS5_IJSG_SB_EEEEEEEvNS4_8identityENS4_13SM90_TMA_LOADES1B_vS1C_EENS_8epilogue10collective6detail29Sm90TmaWarpSpecializedAdapterINS1G_15DefaultEpilogueISJ_SK_SK_NS1F_6thread17LinearCombinationISJ_Li1EffLNS1K_9ScaleType4KindE0ELNS_15FloatRoundStyleE2ESJ_EENS1_15EpilogueDefaultEEEEEvvEEEEvNT_6ParamsE,"",@"SHT_CUDA_INFO"
	.sectionflags	@""
	.align	4


	//----- nvinfo : EIATTR_CUDA_API_VERSION
	.align		4
        /*0000*/ 	.byte	0x04, 0x37
        /*0002*/ 	.short	(.L_18 - .L_17)
.L_17:
        /*0004*/ 	.word	0x00000082


	//----- nvinfo : EIATTR_KPARAM_INFO
	.align		4
.L_18:
        /*0008*/ 	.byte	0x04, 0x17
        /*000a*/ 	.short	(.L_20 - .L_19)
.L_19:
        /*000c*/ 	.word	0x00000000
        /*0010*/ 	.short	0x0000
        /*0012*/ 	.short	0x0070
        /*0014*/ 	.byte	0x00, 0xf0, 0x01, 0x10


	//----- nvinfo : EIATTR_SPARSE_MMA_MASK
	.align		4
.L_20:
        /*0018*/ 	.byte	0x03, 0x50
        /*001a*/ 	.short	0x0000


	//----- nvinfo : EIATTR_MAXREG_COUNT
	.align		4
        /*001c*/ 	.byte	0x03, 0x1b
        /*001e*/ 	.short	0x00a8


	//----- nvinfo : EIATTR_NUM_BARRIERS
	.align		4
        /*0020*/ 	.byte	0x02, 0x4c
        /*0022*/ 	.byte	0x01
	.zero		1


	//----- nvinfo : EIATTR_ANNOTATIONS
	.align		4
        /*0024*/ 	.byte	0x04, 0x55
        /*0026*/ 	.short	(.L_22 - .L_21)


	//   ....[0]....
.L_21:
        /*0028*/ 	.word	0x00000001
        /*002c*/ 	.byte	0x70, 0x06, 0x00, 0x00, 0x01, 0x00, 0x00, 0x00, 0xa0, 0x08, 0x00, 0x00, 0x01, 0x00, 0x00, 0x00
        /* <DEDUP_REMOVED lines=188> */
        /*0bfc*/ 	.byte	0x20, 0x03, 0x01, 0x00, 0x01, 0x00, 0x00, 0x00, 0x70, 0x03, 0x01, 0x00


	//----- nvinfo : EIATTR_MERCURY_ISA_VERSION
	.align		4
.L_22:
        /*0c08*/ 	.byte	0x03, 0x5f
        /*0c0a*/ 	.short	0x0101


	//----- nvinfo : EIATTR_INT_WARP_WIDE_INSTR_OFFSETS
	.align		4
        /*0c0c*/ 	.byte	0x04, 0x31
        /*0c0e*/ 	.short	(.L_24 - .L_23)


	//   ....[0]....
.L_23:
        /*0c10*/ 	.word	0x00000530


	//   ....[1]....
        /*0c14*/ 	.word	0x00000550


	//   ....[2]....
        /*0c18*/ 	.word	0x000006a0


	//   ....[3]....
        /*0c1c*/ 	.word	0x00005290


	//----- nvinfo : EIATTR_COOP_GROUP_MASK_REGIDS
	.align		4
.L_24:
        /*0c20*/ 	.byte	0x04, 0x29
        /*0c22*/ 	.short	(.L_26 - .L_25)


	//   ....[0]....
.L_25:
        /*0c24*/ 	.word	0xffffffff


	//   ....[1]....
        /*0c28*/ 	.word	0xffffffff


	//   ....[2]....
        /*0c2c*/ 	.word	0xffffffff


	//   ....[3]....
        /*0c30*/ 	.word	0xffffffff


	//   ....[4]....
        /*0c34*/ 	.word	0xffffffff


	//   ....[5]....
        /*0c38*/ 	.word	0xffffffff


	//----- nvinfo : EIATTR_COOP_GROUP_INSTR_OFFSETS
	.align		4
.L_26:
        /*0c3c*/ 	.byte	0x04, 0x28
        /*0c3e*/ 	.short	(.L_28 - .L_27)


	//   ....[0]....
.L_27:
        /*0c40*/ 	.word	0x00000070


	//   ....[1]....
        /*0c44*/ 	.word	0x00000080


	//   ....[2]....
        /*0c48*/ 	.word	0x000001a0


	//   ....[3]....
        /*0c4c*/ 	.word	0x000003c0


	//   ....[4]....
        /*0c50*/ 	.word	0x000007b0


	//   ....[5]....
        /*0c54*/ 	.word	0x00001530


	//----- nvinfo : EIATTR_REG_RECONFIG
	.align		4
.L_28:
        /*0c58*/ 	.byte	0x01, 0x54
	.zero		2


	//----- nvinfo : EIATTR_MBARRIER_INSTR_OFFSETS
	.align		4
        /*0c5c*/ 	.byte	0x04, 0x39
        /*0c5e*/ 	.short	(.L_30 - .L_29)


	//   ....[0]....
.L_29:
        /*0c60*/ 	.word	0x00000320
        /*0c64*/ 	.word	0x000000ff
        /*0c68*/ 	.word	0x00000000
        /*0c6c*/ 	.short	0x0100
        /*0c6e*/ 	.byte	0x09
	.zero		1


	//   ....[1]....
        /*0c70*/ 	.word	0x00000330
        /*0c74*/ 	.word	0x000000ff
        /*0c78*/ 	.word	0x00000020
        /*0c7c*/ 	.short	0x0100
        /*0c7e*/ 	.byte	0x09
	.zero		1


	//   ....[2]....
        /*0c80*/ 	.word	0x00000340
        /*0c84*/ 	.word	0x000000ff
        /*0c88*/ 	.word	0x00000008
        /*0c8c*/ 	.short	0x0100
        /*0c8e*/ 	.byte	0x09
	.zero		1


	//   ....[3]....
        /*0c90*/ 	.word	0x00000350
        /*0c94*/ 	.word	0x000000ff
        /*0c98*/ 	.word	0x00000028
        /*0c9c*/ 	.short	0x0100
        /*0c9e*/ 	.byte	0x09
	.zero		1


	//   ....[4]....
        /*0ca0*/ 	.word	0x00000360
        /*0ca4*/ 	.word	0x000000ff
        /*0ca8*/ 	.word	0x00000010
        /*0cac*/ 	.short	0x0100
        /*0cae*/ 	.byte	0x09
	.zero		1


	//   ....[5]....
        /*0cb0*/ 	.word	0x00000370
        /*0cb4*/ 	.word	0x000000ff
        /*0cb8*/ 	.word	0x00000030
        /*0cbc*/ 	.short	0x0100
        /*0cbe*/ 	.byte	0x09
	.zero		1


	//   ....[6]....
        /*0cc0*/ 	.word	0x00000380
        /*0cc4*/ 	.word	0x000000ff
        /*0cc8*/ 	.word	0x00000018
        /*0ccc*/ 	.short	0x0100
        /*0cce*/ 	.byte	0x09
	.zero		1


	//   ....[7]....
        /*0cd0*/ 	.word	0x00000390
        /*0cd4*/ 	.word	0x000000ff
        /*0cd8*/ 	.word	0x00000038
        /*0cdc*/ 	.short	0x0100
        /*0cde*/ 	.byte	0x09
	.zero		1


	//   ....[8]....
        /*0ce0*/ 	.word	0x00000730
        /*0ce4*/ 	.word	0x000000ff
        /*0ce8*/ 	.word	0x00000050
        /*0cec*/ 	.short	0x0100
        /*0cee*/ 	.byte	0x06
	.zero		1


	//   ....[9]....
        /*0cf0*/ 	.word	0x00000760
        /*0cf4*/ 	.word	0x000000ff
        /*0cf8*/ 	.word	0x00000058
        /*0cfc*/ 	.short	0x0100
        /*0cfe*/ 	.byte	0x06
	.zero		1


	//   ....[10]....
        /*0d00*/ 	.word	0x00001d30
        /*0d04*/ 	.word	0x000000ff
        /*0d08*/ 	.word	0x00000000
        /*0d0c*/ 	.short	0x010a
        /*0d0e*/ 	.byte	0x06
	.zero		1


	//   ....[11]....
        /*0d10*/ 	.word	0x00001d70
        /*0d14*/ 	.word	0x000000ff
        /*0d18*/ 	.word	0x00000000
        /*0d1c*/ 	.short	0x010a
        /*0d1e*/ 	.byte	0x06
	.zero		1


	//   ....[12]....
        /*0d20*/ 	.word	0x00003040
        /*0d24*/ 	.word	0x000000ff
        /*0d28*/ 	.word	0x00000000
        /*0d2c*/ 	.short	0x010a
        /*0d2e*/ 	.byte	0x09
	.zero		1


	//   ....[13]....
        /*0d30*/ 	.word	0x00003080
        /*0d34*/ 	.word	0x000000ff
        /*0d38*/ 	.word	0x00000000
        /*0d3c*/ 	.short	0x010a
        /*0d3e*/ 	.byte	0x09
	.zero		1


	//   ....[14]....
        /*0d40*/ 	.word	0x00004190
        /*0d44*/ 	.word	0x000000e5
        /*0d48*/ 	.word	0x00000000
        /*0d4c*/ 	.short	0x0101
        /*0d4e*/ 	.byte	0x3f
	.zero		1


	//   ....[15]....
        /*0d50*/ 	.word	0x00005350
        /*0d54*/ 	.word	0x00000018
        /*0d58*/ 	.word	0x00000000
        /*0d5c*/ 	.short	0x0101
        /*0d5e*/ 	.byte	0x3f
	.zero		1


	//   ....[16]....
        /*0d60*/ 	.word	0x0000f560
        /*0d64*/ 	.word	0x00000005
        /*0d68*/ 	.word	0x00000020
        /*0d6c*/ 	.short	0x010a
        /*0d6e*/ 	.byte	0x3f
	.zero		1


	//   ....[17]....
        /*0d70*/ 	.word	0x0000f9b0
        /*0d74*/ 	.word	0x00000003
        /*0d78*/ 	.word	0x00000058
        /*0d7c*/ 	.short	0x0101
        /*0d7e*/ 	.byte	0x3f
	.zero		1


	//   ....[18]....
        /*0d80*/ 	.word	0x000100c0
        /*0d84*/ 	.word	0x00000005
        /*0d88*/ 	.word	0x00000000
        /*0d8c*/ 	.short	0x010a
        /*0d8e*/ 	.byte	0x3f
	.zero		1


	//   ....[19]....
        /*0d90*/ 	.word	0x00010140
        /*0d94*/ 	.word	0x00000007
        /*0d98*/ 	.word	0x00000000
        /*0d9c*/ 	.short	0x010a
        /*0d9e*/ 	.byte	0x3f
	.zero		1


	//   ....[20]....
        /*0da0*/ 	.word	0x000101d0
        /*0da4*/ 	.word	0x00000006
        /*0da8*/ 	.word	0x00000000
        /*0dac*/ 	.short	0x010a
        /*0dae*/ 	.byte	0x3f
	.zero		1


	//   ....[21]....
        /*0db0*/ 	.word	0x00010260
        /*0db4*/ 	.word	0x00000003
        /*0db8*/ 	.word	0x00000000
        /*0dbc*/ 	.short	0x010a
        /*0dbe*/ 	.byte	0x3f
	.zero		1


	//   ....[22]....
        /*0dc0*/ 	.word	0x000102d0
        /*0dc4*/ 	.word	0x00000003
        /*0dc8*/ 	.word	0x00000000
        /*0dcc*/ 	.short	0x010a
        /*0dce*/ 	.byte	0x3f
	.zero		1


	//   ....[23]....
        /*0dd0*/ 	.word	0x00010340
        /*0dd4*/ 	.word	0x00000000
        /*0dd8*/ 	.word	0x00000000
        /*0ddc*/ 	.short	0x010a
        /*0dde*/ 	.byte	0x3f
	.zero		1


	//   ....[24]....
        /*0de0*/ 	.word	0x00010420
        /*0de4*/ 	.word	0x00000005
        /*0de8*/ 	.word	0x00000020
        /*0dec*/ 	.short	0x010a
        /*0dee*/ 	.byte	0x3f
	.zero		1


	//   ....[25]....
        /*0df0*/ 	.word	0x000104f0
        /*0df4*/ 	.word	0x00000005
        /*0df8*/ 	.word	0x00000000
        /*0dfc*/ 	.short	0x010a
        /*0dfe*/ 	.byte	0x3f
	.zero		1


	//   ....[26]....
        /*0e00*/ 	.word	0x00010540
        /*0e04*/ 	.word	0x00000007
        /*0e08*/ 	.word	0x00000000
        /*0e0c*/ 	.short	0x010a
        /*0e0e*/ 	.byte	0x3f
	.zero		1


	//   ....[27]....
        /*0e10*/ 	.word	0x00010590
        /*0e14*/ 	.word	0x00000006
        /*0e18*/ 	.word	0x00000000
        /*0e1c*/ 	.short	0x010a
        /*0e1e*/ 	.byte	0x3f
	.zero		1


	//----- nvinfo : EIATTR_NUM_MBARRIERS
	.align		4
.L_30:
        /*0e20*/ 	.byte	0x03, 0x38
        /*0e22*/ 	.short	0x000a


	//----- nvinfo : EIATTR_EXIT_INSTR_OFFSETS
	.align		4
        /*0e24*/ 	.byte	0x04, 0x1c
        /*0e26*/ 	.short	(.L_32 - .L_31)


	//   ....[0]....
.L_31:
        /*0e28*/ 	.word	0x00000940


	//   ....[1]....
        /*0e2c*/ 	.word	0x000011d0


	//   ....[2]....
        /*0e30*/ 	.word	0x0000ec50


	//   ....[3]....
        /*0e34*/ 	.word	0x0000f1e0


	//   ....[4]....
        /*0e38*/ 	.word	0x000102b0


	//----- nvinfo : EIATTR_MAX_THREADS
	.align		4
.L_32:
        /*0e3c*/ 	.byte	0x04, 0x05
        /*0e3e*/ 	.short	(.L_34 - .L_33)
.L_33:
        /*0e40*/ 	.word	0x00000180
        /*0e44*/ 	.word	0x00000001
        /*0e48*/ 	.word	0x00000001


	//----- nvinfo : EIATTR_CRS_STACK_SIZE
	.align		4
.L_34:
        /*0e4c*/ 	.byte	0x04, 0x1e
        /*0e4e*/ 	.short	(.L_36 - .L_35)
.L_35:
        /*0e50*/ 	.word	0x00000000


	//----- nvinfo : EIATTR_CBANK_PARAM_SIZE
	.align		4
.L_36:
        /*0e54*/ 	.byte	0x03, 0x19
        /*0e56*/ 	.short	0x0470


	//----- nvinfo : EIATTR_PARAM_CBANK
	.align		4
        /*0e58*/ 	.byte	0x04, 0x0a
        /*0e5a*/ 	.short	(.L_38 - .L_37)
	.align		4
.L_37:
        /*0e5c*/ 	.word	index@(.nv.constant0._ZN7cutlass13device_kernelINS_4gemm6kernel13GemmUniversalIN4cute5tupleIJiiiiEEENS1_10collective13CollectiveMmaINS1_37MainloopSm90TmaGmmaWarpSpecializedFP8ILi4ENS5_IJNS4_1CILi1EEENSA_ILi2EEESB_EEENS1_35KernelTmaWarpSpecializedCooperativeEEENS5_IJNSA_ILi128EEENSA_ILi256EEESG_EEENS_12float_e4m3_tENS5_IJlSB_lEEESJ_SK_NS4_8TiledMMAINS4_8MMA_AtomIJNS4_4SM904GMMA31MMA_64x256x32_F32E4M3E4M3_SS_TNILNSO_7ScaleInE1ELSQ_1EEEEEENS4_6LayoutINS5_IJSC_SB_SB_EEENS5_IJSB_NSA_ILi0EEESV_EEEEENS5_IJNS4_10UnderscoreESY_SY_EEEEENS4_23SM90_TMA_LOAD_MULTICASTENS4_14ComposedLayoutINS4_7SwizzleILi3ELi4ELi3EEENS4_18smem_ptr_flag_bitsILi8EEENST_INS5_IJNSA_ILi8EEESG_EEENS5_IJSG_SB_EEEEEEEvNS4_8identityENS4_13SM90_TMA_LOADES1B_vS1C_EENS_8epilogue10collective6detail29Sm90TmaWarpSpecializedAdapterINS1G_15DefaultEpilogueISJ_SK_SK_NS1F_6thread17LinearCombinationISJ_Li1EffLNS1K_9ScaleType4KindE0ELNS_15FloatRoundStyleE2ESJ_EENS1_15EpilogueDefaultEEEEEvvEEEEvNT_6ParamsE)
        /*0e60*/ 	.short	0x0210
        /*0e62*/ 	.short	0x0470


	//----- nvinfo : EIATTR_SW_WAR
	.align		4
.L_38:
        /*0e64*/ 	.byte	0x04, 0x36
        /*0e66*/ 	.short	(.L_40 - .L_39)
.L_39:
        /*0e68*/ 	.word	0x00000008
.L_40:


//--------------------- .nv.callgraph             --------------------------
	.section	.nv.callgraph,"",@"SHT_CUDA_CALLGRAPH"
	.align	4
	.sectionentsize	8
	.align		4
        /*0000*/ 	.word	0x00000000
	.align		4
        /*0004*/ 	.word	0xffffffff
	.align		4
        /*0008*/ 	.word	0x00000000
	.align		4
        /*000c*/ 	.word	0xfffffffe
	.align		4
        /*0010*/ 	.word	0x00000000
	.align		4
        /*0014*/ 	.word	0xfffffffd
	.align		4
        /*0018*/ 	.word	0x00000000
	.align		4
        /*001c*/ 	.word	0xfffffffc


//--------------------- .nv.constant4             --------------------------
	.section	.nv.constant4,"a",@progbits
	.align	8
	.align		8
.nv.constant4:
        /*0000*/ 	.dword	_ZN40_INTERNAL_e5e37910_4_k_cu_99522694_212204cuda3std3__45__cpo5beginE
	.align		8
        /*0008*/ 	.dword	_ZN40_INTERNAL_e5e37910_4_k_cu_99522694_212204cuda3std3__45__cpo3endE
	.align		8
        /*0010*/ 	.dword	_ZN40_INTERNAL_e5e37910_4_k_cu_99522694_212204cuda3std3__45__cpo6cbeginE
	.align		8
        /*0018*/ 	.dword	_ZN40_INTERNAL_e5e37910_4_k_cu_99522694_212204cuda3std3__45__cpo4cendE
	.align		8
        /*0020*/ 	.dword	_ZN40_INTERNAL_e5e37910_4_k_cu_99522694_212204cuda3std3__442_GLOBAL__N__e5e37910_4_k_cu_99522694_212206ignoreE
	.align		8
        /*0028*/ 	.dword	_ZN40_INTERNAL_e5e37910_4_k_cu_99522694_212204cuda3std3__419piecewise_constructE
	.align		8
        /*0030*/ 	.dword	_ZN40_INTERNAL_e5e37910_4_k_cu_99522694_212204cuda3std3__48in_placeE
	.align		8
        /*0038*/ 	.dword	_ZN40_INTERNAL_e5e37910_4_k_cu_99522694_212204cuda3std6ranges3__45__cpo4swapE
	.align		8
        /*0040*/ 	.dword	_ZN40_INTERNAL_e5e37910_4_k_cu_99522694_212204cuda3std6ranges3__45__cpo9iter_moveE
	.align		8
        /*0048*/ 	.dword	_ZN40_INTERNAL_e5e37910_4_k_cu_99522694_212204cute7productE
	.align		8
        /*0050*/ 	.dword	_ZN40_INTERNAL_e5e37910_4_k_cu_99522694_212204cute1_E


//--------------------- .text._ZN7cutlass13device_kernelINS_4gemm6kernel13GemmUniversalIN4cute5tupleIJiiiiEEENS1_10collective13CollectiveMmaINS1_37MainloopSm90TmaGmmaWarpSpecializedFP8ILi4ENS5_IJNS4_1CILi1EEENSA_ILi2EEESB_EEENS1_35KernelTmaWarpSpecializedCooperativeEEENS5_IJNSA_ILi128EEENSA_ILi256EEESG_EEENS_12float_e4m3_tENS5_IJlSB_lEEESJ_SK_NS4_8TiledMMAINS4_8MMA_AtomIJNS4_4SM904GMMA31MMA_64x256x32_F32E4M3E4M3_SS_TNILNSO_7ScaleInE1ELSQ_1EEEEEENS4_6LayoutINS5_IJSC_SB_SB_EEENS5_IJSB_NSA_ILi0EEESV_EEEEENS5_IJNS4_10UnderscoreESY_SY_EEEEENS4_23SM90_TMA_LOAD_MULTICASTENS4_14ComposedLayoutINS4_7SwizzleILi3ELi4ELi3EEENS4_18smem_ptr_flag_bitsILi8EEENST_INS5_IJNSA_ILi8EEESG_EEENS5_IJSG_SB_EEEEEEEvNS4_8identityENS4_13SM90_TMA_LOADES1B_vS1C_EENS_8epilogue10collective6detail29Sm90TmaWarpSpecializedAdapterINS1G_15DefaultEpilogueISJ_SK_SK_NS1F_6thread17LinearCombinationISJ_Li1EffLNS1K_9ScaleType4KindE0ELNS_15FloatRoundStyleE2ESJ_EENS1_15EpilogueDefaultEEEEEvvEEEEvNT_6ParamsE --------------------------
	.section	.text._ZN7cutlass13device_kernelINS_4gemm6kernel13GemmUniversalIN4cute5tupleIJiiiiEEENS1_10collective13CollectiveMmaINS1_37MainloopSm90TmaGmmaWarpSpecializedFP8ILi4ENS5_IJNS4_1CILi1EEENSA_ILi2EEESB_EEENS1_35KernelTmaWarpSpecializedCooperativeEEENS5_IJNSA_ILi128EEENSA_ILi256EEESG_EEENS_12float_e4m3_tENS5_IJlSB_lEEESJ_SK_NS4_8TiledMMAINS4_8MMA_AtomIJNS4_4SM904GMMA31MMA_64x256x32_F32E4M3E4M3_SS_TNILNSO_7ScaleInE1ELSQ_1EEEEEENS4_6LayoutINS5_IJSC_SB_SB_EEENS5_IJSB_NSA_ILi0EEESV_EEEEENS5_IJNS4_10UnderscoreESY_SY_EEEEENS4_23SM90_TMA_LOAD_MULTICASTENS4_14ComposedLayoutINS4_7SwizzleILi3ELi4ELi3EEENS4_18smem_ptr_flag_bitsILi8EEENST_INS5_IJNSA_ILi8EEESG_EEENS5_IJSG_SB_EEEEEEEvNS4_8identityENS4_13SM90_TMA_LOADES1B_vS1C_EENS_8epilogue10collective6detail29Sm90TmaWarpSpecializedAdapterINS1G_15DefaultEpilogueISJ_SK_SK_NS1F_6thread17LinearCombinationISJ_Li1EffLNS1K_9ScaleType4KindE0ELNS_15FloatRoundStyleE2ESJ_EENS1_15EpilogueDefaultEEEEEvvEEEEvNT_6ParamsE,"ax",@progbits
	.align	128
.text._ZN7cutlass13device_kernelINS_4gemm6kernel13GemmUniversalIN4cute5tupleIJiiiiEEENS1_10collective13CollectiveMmaINS1_37MainloopSm90TmaGmmaWarpSpecializedFP8ILi4ENS5_IJNS4_1CILi1EEENSA_ILi2EEESB_EEENS1_35KernelTmaWarpSpecializedCooperativeEEENS5_IJNSA_ILi128EEENSA_ILi256EEESG_EEENS_12float_e4m3_tENS5_IJlSB_lEEESJ_SK_NS4_8TiledMMAINS4_8MMA_AtomIJNS4_4SM904GMMA31MMA_64x256x32_F32E4M3E4M3_SS_TNILNSO_7ScaleInE1ELSQ_1EEEEEENS4_6LayoutINS5_IJSC_SB_SB_EEENS5_IJSB_NSA_ILi0EEESV_EEEEENS5_IJNS4_10UnderscoreESY_SY_EEEEENS4_23SM90_TMA_LOAD_MULTICASTENS4_14ComposedLayoutINS4_7SwizzleILi3ELi4ELi3EEENS4_18smem_ptr_flag_bitsILi8EEENST_INS5_IJNSA_ILi8EEESG_EEENS5_IJSG_SB_EEEEEEEvNS4_8identityENS4_13SM90_TMA_LOADES1B_vS1C_EENS_8epilogue10collective6detail29Sm90TmaWarpSpecializedAdapterINS1G_15DefaultEpilogueISJ_SK_SK_NS1F_6thread17LinearCombinationISJ_Li1EffLNS1K_9ScaleType4KindE0ELNS_15FloatRoundStyleE2ESJ_EENS1_15EpilogueDefaultEEEEEvvEEEEvNT_6ParamsE:
        .type           _ZN7cutlass13device_kernelINS_4gemm6kernel13GemmUniversalIN4cute5tupleIJiiiiEEENS1_10collective13CollectiveMmaINS1_37MainloopSm90TmaGmmaWarpSpecializedFP8ILi4ENS5_IJNS4_1CILi1EEENSA_ILi2EEESB_EEENS1_35KernelTmaWarpSpecializedCooperativeEEENS5_IJNSA_ILi128EEENSA_ILi256EEESG_EEENS_12float_e4m3_tENS5_IJlSB_lEEESJ_SK_NS4_8TiledMMAINS4_8MMA_AtomIJNS4_4SM904GMMA31MMA_64x256x32_F32E4M3E4M3_SS_TNILNSO_7ScaleInE1ELSQ_1EEEEEENS4_6LayoutINS5_IJSC_SB_SB_EEENS5_IJSB_NSA_ILi0EEESV_EEEEENS5_IJNS4_10UnderscoreESY_SY_EEEEENS4_23SM90_TMA_LOAD_MULTICASTENS4_14ComposedLayoutINS4_7SwizzleILi3ELi4ELi3EEENS4_18smem_ptr_flag_bitsILi8EEENST_INS5_IJNSA_ILi8EEESG_EEENS5_IJSG_SB_EEEEEEEvNS4_8identityENS4_13SM90_TMA_LOADES1B_vS1C_EENS_8epilogue10collective6detail29Sm90TmaWarpSpecializedAdapterINS1G_15DefaultEpilogueISJ_SK_SK_NS1F_6thread17LinearCombinationISJ_Li1EffLNS1K_9ScaleType4KindE0ELNS_15FloatRoundStyleE2ESJ_EENS1_15EpilogueDefaultEEEEEvvEEEEvNT_6ParamsE,@function
        .size           _ZN7cutlass13device_kernelINS_4gemm6kernel13GemmUniversalIN4cute5tupleIJiiiiEEENS1_10collective13CollectiveMmaINS1_37MainloopSm90TmaGmmaWarpSpecializedFP8ILi4ENS5_IJNS4_1CILi1EEENSA_ILi2EEESB_EEENS1_35KernelTmaWarpSpecializedCooperativeEEENS5_IJNSA_ILi128EEENSA_ILi256EEESG_EEENS_12float_e4m3_tENS5_IJlSB_lEEESJ_SK_NS4_8TiledMMAINS4_8MMA_AtomIJNS4_4SM904GMMA31MMA_64x256x32_F32E4M3E4M3_SS_TNILNSO_7ScaleInE1ELSQ_1EEEEEENS4_6LayoutINS5_IJSC_SB_SB_EEENS5_IJSB_NSA_ILi0EEESV_EEEEENS5_IJNS4_10UnderscoreESY_SY_EEEEENS4_23SM90_TMA_LOAD_MULTICASTENS4_14ComposedLayoutINS4_7SwizzleILi3ELi4ELi3EEENS4_18smem_ptr_flag_bitsILi8EEENST_INS5_IJNSA_ILi8EEESG_EEENS5_IJSG_SB_EEEEEEEvNS4_8identityENS4_13SM90_TMA_LOADES1B_vS1C_EENS_8epilogue10collective6detail29Sm90TmaWarpSpecializedAdapterINS1G_15DefaultEpilogueISJ_SK_SK_NS1F_6thread17LinearCombinationISJ_Li1EffLNS1K_9ScaleType4KindE0ELNS_15FloatRoundStyleE2ESJ_EENS1_15EpilogueDefaultEEEEEvvEEEEvNT_6ParamsE,(.L_x_332 - _ZN7cutlass13device_kernelINS_4gemm6kernel13GemmUniversalIN4cute5tupleIJiiiiEEENS1_10collective13CollectiveMmaINS1_37MainloopSm90TmaGmmaWarpSpecializedFP8ILi4ENS5_IJNS4_1CILi1EEENSA_ILi2EEESB_EEENS1_35KernelTmaWarpSpecializedCooperativeEEENS5_IJNSA_ILi128EEENSA_ILi256EEESG_EEENS_12float_e4m3_tENS5_IJlSB_lEEESJ_SK_NS4_8TiledMMAINS4_8MMA_AtomIJNS4_4SM904GMMA31MMA_64x256x32_F32E4M3E4M3_SS_TNILNSO_7ScaleInE1ELSQ_1EEEEEENS4_6LayoutINS5_IJSC_SB_SB_EEENS5_IJSB_NSA_ILi0EEESV_EEEEENS5_IJNS4_10UnderscoreESY_SY_EEEEENS4_23SM90_TMA_LOAD_MULTICASTENS4_14ComposedLayoutINS4_7SwizzleILi3ELi4ELi3EEENS4_18smem_ptr_flag_bitsILi8EEENST_INS5_IJNSA_ILi8EEESG_EEENS5_IJSG_SB_EEEEEEEvNS4_8identityENS4_13SM90_TMA_LOADES1B_vS1C_EENS_8epilogue10collective6detail29Sm90TmaWarpSpecializedAdapterINS1G_15DefaultEpilogueISJ_SK_SK_NS1F_6thread17LinearCombinationISJ_Li1EffLNS1K_9ScaleType4KindE0ELNS_15FloatRoundStyleE2ESJ_EENS1_15EpilogueDefaultEEEEEvvEEEEvNT_6ParamsE)
        .other          _ZN7cutlass13device_kernelINS_4gemm6kernel13GemmUniversalIN4cute5tupleIJiiiiEEENS1_10collective13CollectiveMmaINS1_37MainloopSm90TmaGmmaWarpSpecializedFP8ILi4ENS5_IJNS4_1CILi1EEENSA_ILi2EEESB_EEENS1_35KernelTmaWarpSpecializedCooperativeEEENS5_IJNSA_ILi128EEENSA_ILi256EEESG_EEENS_12float_e4m3_tENS5_IJlSB_lEEESJ_SK_NS4_8TiledMMAINS4_8MMA_AtomIJNS4_4SM904GMMA31MMA_64x256x32_F32E4M3E4M3_SS_TNILNSO_7ScaleInE1ELSQ_1EEEEEENS4_6LayoutINS5_IJSC_SB_SB_EEENS5_IJSB_NSA_ILi0EEESV_EEEEENS5_IJNS4_10UnderscoreESY_SY_EEEEENS4_23SM90_TMA_LOAD_MULTICASTENS4_14ComposedLayoutINS4_7SwizzleILi3ELi4ELi3EEENS4_18smem_ptr_flag_bitsILi8EEENST_INS5_IJNSA_ILi8EEESG_EEENS5_IJSG_SB_EEEEEEEvNS4_8identityENS4_13SM90_TMA_LOADES1B_vS1C_EENS_8epilogue10collective6detail29Sm90TmaWarpSpecializedAdapterINS1G_15DefaultEpilogueISJ_SK_SK_NS1F_6thread17LinearCombinationISJ_Li1EffLNS1K_9ScaleType4KindE0ELNS_15FloatRoundStyleE2ESJ_EENS1_15EpilogueDefaultEEEEEvvEEEEvNT_6ParamsE,@"STO_CUDA_ENTRY STV_DEFAULT"
_ZN7cutlass13device_kernelINS_4gemm6kernel13GemmUniversalIN4cute5tupleIJiiiiEEENS1_10collective13CollectiveMmaINS1_37MainloopSm90TmaGmmaWarpSpecializedFP8ILi4ENS5_IJNS4_1CILi1EEENSA_ILi2EEESB_EEENS1_35KernelTmaWarpSpecializedCooperativeEEENS5_IJNSA_ILi128EEENSA_ILi256EEESG_EEENS_12float_e4m3_tENS5_IJlSB_lEEESJ_SK_NS4_8TiledMMAINS4_8MMA_AtomIJNS4_4SM904GMMA31MMA_64x256x32_F32E4M3E4M3_SS_TNILNSO_7ScaleInE1ELSQ_1EEEEEENS4_6LayoutINS5_IJSC_SB_SB_EEENS5_IJSB_NSA_ILi0EEESV_EEEEENS5_IJNS4_10UnderscoreESY_SY_EEEEENS4_23SM90_TMA_LOAD_MULTICASTENS4_14ComposedLayoutINS4_7SwizzleILi3ELi4ELi3EEENS4_18smem_ptr_flag_bitsILi8EEENST_INS5_IJNSA_ILi8EEESG_EEENS5_IJSG_SB_EEEEEEEvNS4_8identityENS4_13SM90_TMA_LOADES1B_vS1C_EENS_8epilogue10collective6detail29Sm90TmaWarpSpecializedAdapterINS1G_15DefaultEpilogueISJ_SK_SK_NS1F_6thread17LinearCombinationISJ_Li1EffLNS1K_9ScaleType4KindE0ELNS_15FloatRoundStyleE2ESJ_EENS1_15EpilogueDefaultEEEEEvvEEEEvNT_6ParamsE:
[----:B------:R-:W0:Y:S02]  /*0000*/  LDC R1, c[0x0][0x28] ;  /* 0x00000a00ff017b82 */ /* 0x000e240000000800 */
[----:B0-----:R-:W-:Y:S01]  /*0010*/  VIADD R1, R1, 0xffffff08 ;  /* 0xffffff0801017836 */ /* 0x001fe20000000000 */
[----:B------:R-:W0:Y:S01]  /*0020*/  S2R R5, SR_TID.X ;  /* 0x0000000000057919 */ /* 0x000e220000002100 */
[----:B------:R-:W-:Y:S01]  /*0030*/  ELECT P0, URZ, PT ;  /* 0x00000000003f782f */ /* 0x000fe20003800000 */
[----:B------:R-:W-:Y:S01]  /*0040*/  BSSY B0, `(.L_x_0) ;  /* 0x0000015000007945 */ /* 0x000fe20003800000 */
[--C-:B0-----:R-:W-:Y:S02]  /*0050*/  SHF.R.U32.HI R0, RZ, 0x5, R5.reuse ;  /* 0x00000005ff007819 */ /* 0x101fe40000011605 */
[----:B------:R-:W-:-:S03]  /*0060*/  SHF.R.U32.HI R2, RZ, 0x7, R5 ;  /* 0x00000007ff027819 */ /* 0x000fc60000011605 */
[----:B------:R-:W0:Y:S04]  /*0070*/  SHFL.IDX PT, R3, R0, RZ, 0x1f ;  /* 0x00001fff00037589 */ /* 0x000e2800000e0000 */
[----:B------:R-:W1:Y:S01]  /*0080*/  SHFL.IDX PT, R2, R2, RZ, 0x1f ;  /* 0x00001fff02027589 */ /* 0x000e6200000e0000 */
[----:B0-----:R-:W-:Y:S02]  /*0090*/  R2UR UR4, R3 ;  /* 0x00000000030472ca */ /* 0x001fe400000e0000 */
[----:B-1----:R-:W-:-:S11]  /*00a0*/  R2UR UR6, R2 ;  /* 0x00000000020672ca */ /* 0x002fd600000e0000 */
[----:B------:R-:W-:Y:S02]  /*00b0*/  USHF.R.S32.HI UR5, URZ, 0x1f, UR4 ;  /* 0x0000001f3f057899 */ /* 0x000fe40008011404 */
[----:B------:R-:W-:Y:S02]  /*00c0*/  ISETP.NE.OR P0, PT, RZ, UR4, !P0 ;  /* 0x00000004ff007c0c */ /* 0x000fe4000c705670 */
[----:B------:R-:W-:-:S04]  /*00d0*/  ULEA.HI UR5, UR5, UR4, URZ, 0x2 ;  /* 0x0000000405057291 */ /* 0x000fc8000f8f103f */
[----:B------:R-:W-:-:S04]  /*00e0*/  ULOP3.LUT UR5, UR5, 0xfffffffc, URZ, 0xc0, !UPT ;  /* 0xfffffffc05057892 */ /* 0x000fc8000f8ec03f */
[----:B------:R-:W-:-:S03]  /*00f0*/  UIADD3 UR8, UR4, -UR5, URZ ;  /* 0x8000000504087290 */ /* 0x000fc6000fffe03f */
[----:B------:R-:W-:Y:S09]  /*0100*/  @P0 BRA `(.L_x_1) ;  /* 0x0000000000200947 */ /* 0x000ff20003800000 */
[----:B------:R-:W-:Y:S02]  /*0110*/  ULDC.64 UR4, c[0x0][0x198] ;  /* 0x0000660000047ab9 */ /* 0x000fe40000000a00 */
[----:B------:R-:W-:Y:S02]  /*0120*/  UIADD3 UR10, UP0, UR4, 0xf0, URZ ;  /* 0x000000f0040a7890 */ /* 0x000fe4000ff1e03f */
[----:B------:R-:W-:Y:S02]  /*0130*/  UIADD3 UR4, UP1, UR4, 0x1f0, URZ ;  /* 0x000001f004047890 */ /* 0x000fe4000ff3e03f */
[----:B------:R-:W-:Y:S02]  /*0140*/  UIADD3.X UR11, URZ, UR5, URZ, UP0, !UPT ;  /* 0x000000053f0b7290 */ /* 0x000fe400087fe43f */
[----:B------:R-:W-:-:S07]  /*0150*/  UIADD3.X UR5, URZ, UR5, URZ, UP1, !UPT ;  /* 0x000000053f057290 */ /* 0x000fce0008ffe43f */
[----:B------:R0:W-:Y:S02]  /*0160*/  UTMACCTL.PF [UR10] ;  /* 0x000000000a0079b9 */ /* 0x0001e40008040000 */
[----:B------:R0:W-:Y:S02]  /*0170*/  UTMACCTL.PF [UR4] ;  /* 0x00000000040079b9 */ /* 0x0001e40008040000 */
[----:B0-----:R-:W-:Y:S01]  /*0180*/  NOP ;  /* 0x0000000000007918 */ /* 0x001fe20000000000 */
.L_x_1:
[----:B------:R-:W-:Y:S05]  /*0190*/  BSYNC B0 ;  /* 0x0000000000007941 */ /* 0x000fea0003800000 */
.L_x_0:
[----:B------:R-:W0:Y:S01]  /*01a0*/  SHFL.IDX PT, R3, R0, RZ, 0x1f ;  /* 0x00001fff00037589 */ /* 0x000e2200000e0000 */
[----:B------:R-:W-:Y:S01]  /*01b0*/  UISETP.NE.AND UP0, UPT, UR8, 0x3, UPT ;  /* 0x000000030800788c */ /* 0x000fe2000bf05270 */
[----:B------:R-:W-:Y:S01]  /*01c0*/  ISETP.NE.AND P2, PT, RZ, UR6, PT ;  /* 0x00000006ff007c0c */ /* 0x000fe2000bf45270 */
[----:B------:R-:W-:Y:S02]  /*01d0*/  UIADD3 UR10, UR6, -0x1, URZ ;  /* 0xffffffff060a7890 */ /* 0x000fe4000fffe03f */
[----:B------:R-:W-:Y:S02]  /*01e0*/  UISETP.EQ.OR UP0, UPT, UR8, URZ, !UP0 ;  /* 0x0000003f0800728c */ /* 0x000fe4000c702670 */
[----:B------:R-:W-:Y:S02]  /*01f0*/  UISETP.GE.U32.AND UP1, UPT, UR10, 0x2, UPT ;  /* 0x000000020a00788c */ /* 0x000fe4000bf26070 */
[----:B------:R-:W-:-:S04]  /*0200*/  UISETP.EQ.AND UP0, UPT, UR6, URZ, UP0 ;  /* 0x0000003f0600728c */ /* 0x000fc80008702270 */
[----:B------:R-:W-:-:S04]  /*0210*/  USEL UR13, URZ, 0x1, !UP0 ;  /* 0x000000013f0d7887 */ /* 0x000fc8000c000000 */
[----:B------:R-:W-:Y:S01]  /*0220*/  USEL UR13, UR13, 0x2, UP1 ;  /* 0x000000020d0d7887 */ /* 0x000fe20008800000 */
[----:B0-----:R-:W-:-:S13]  /*0230*/  ISETP.NE.AND P0, PT, R3, RZ, PT ;  /* 0x000000ff0300720c */ /* 0x001fda0003f05270 */
[----:B------:R-:W-:Y:S05]  /*0240*/  @P0 BRA `(.L_x_2) ;  /* 0x0000000000580947 */ /* 0x000fea0003800000 */
[----:B------:R-:W0:Y:S01]  /*0250*/  S2UR UR9, SR_CgaCtaId ;  /* 0x00000000000979c3 */ /* 0x000e220000008800 */
[----:B------:R-:W-:Y:S01]  /*0260*/  UMOV UR4, 0x400 ;  /* 0x0000040000047882 */ /* 0x000fe20000000000 */
[----:B------:R-:W-:Y:S01]  /*0270*/  UMOV UR5, 0x1 ;  /* 0x0000000100057882 */ /* 0x000fe20000000000 */
[----:B------:R-:W-:Y:S01]  /*0280*/  UMOV UR6, 0x4 ;  /* 0x0000000400067882 */ /* 0x000fe20000000000 */
[----:B------:R-:W-:Y:S01]  /*0290*/  ELECT P0, URZ, PT ;  /* 0x00000000003f782f */ /* 0x000fe20003800000 */
[----:B------:R-:W-:-:S04]  /*02a0*/  UIADD3 UR6, -UR6, 0x100000, URZ ;  /* 0x0010000006067890 */ /* 0x000fc8000fffe13f */
[----:B------:R-:W-:Y:S02]  /*02b0*/  USHF.L.U32 UR7, UR6, 0xb, URZ ;  /* 0x0000000b06077899 */ /* 0x000fe4000800063f */
[----:B------:R-:W-:Y:S02]  /*02c0*/  USHF.L.U32 UR6, UR6, 0x1, URZ ;  /* 0x0000000106067899 */ /* 0x000fe4000800063f */
[----:B0-----:R-:W-:Y:S02]  /*02d0*/  ULEA UR9, UR9, UR4, 0x18 ;  /* 0x0000000409097291 */ /* 0x001fe4000f8ec03f */
[----:B------:R-:W-:-:S04]  /*02e0*/  UIADD3 UR4, -UR5, 0x100000, URZ ;  /* 0x0010000005047890 */ /* 0x000fc8000fffe13f */
[----:B------:R-:W-:Y:S02]  /*02f0*/  USHF.L.U32 UR5, UR4, 0xb, URZ ;  /* 0x0000000b04057899 */ /* 0x000fe4000800063f */
[----:B------:R-:W-:Y:S01]  /*0300*/  USHF.L.U32 UR4, UR4, 0x1, URZ ;  /* 0x0000000104047899 */ /* 0x000fe2000800063f */
[----:B------:R-:W0:Y:S11]  /*0310*/  FENCE.VIEW.ASYNC.S ;  /* 0x00000000000073c6 */ /* 0x000e360000000000 */
[----:B0-----:R0:W1:Y:S01]  /*0320*/  SYNCS.EXCH.64 URZ, [UR9], UR4 ;  /* 0x00000004093f75b2 */ /* 0x0010620008000100 */
[----:B------:R0:W2:Y:S01]  /*0330*/  SYNCS.EXCH.64 URZ, [UR9+0x20], UR6 ;  /* 0x00002006093f75b2 */ /* 0x0000a20008000100 */
[----:B------:R0:W3:Y:S01]  /*0340*/  SYNCS.EXCH.64 URZ, [UR9+0x8], UR4 ;  /* 0x00000804093f75b2 */ /* 0x0000e20008000100 */
[----:B------:R0:W4:Y:S01]  /*0350*/  SYNCS.EXCH.64 URZ, [UR9+0x28], UR6 ;  /* 0x00002806093f75b2 */ /* 0x0001220008000100 */
[----:B------:R0:W0:Y:S01]  /*0360*/  SYNCS.EXCH.64 URZ, [UR9+0x10], UR4 ;  /* 0x00001004093f75b2 */ /* 0x0000220008000100 */
[----:B------:R0:W0:Y:S01]  /*0370*/  SYNCS.EXCH.64 URZ, [UR9+0x30], UR6 ;  /* 0x00003006093f75b2 */ /* 0x0000220008000100 */
[----:B------:R0:W0:Y:S01]  /*0380*/  SYNCS.EXCH.64 URZ, [UR9+0x18], UR4 ;  /* 0x00001804093f75b2 */ /* 0x0000220008000100 */
[----:B------:R0:W0:Y:S01]  /*0390*/  SYNCS.EXCH.64 URZ, [UR9+0x38], UR6 ;  /* 0x00003806093f75b2 */ /* 0x0000220008000100 */
[----:B------:R-:W-:Y:S01]  /*03a0*/  NOP ;  /* 0x0000000000007918 */ /* 0x000fe20000000000 */
.L_x_2:
[----:B------:R-:W-:Y:S01]  /*03b0*/  SHF.R.S32.HI R4, RZ, 0x1f, R5 ;  /* 0x0000001fff047819 */ /* 0x000fe20000011405 */
[----:B------:R-:W5:Y:S01]  /*03c0*/  SHFL.IDX PT, R0, R0, RZ, 0x1f ;  /* 0x00001fff00007589 */ /* 0x000f6200000e0000 */
[----:B------:R-:W-:Y:S01]  /*03d0*/  ELECT P0, URZ, PT ;  /* 0x00000000003f782f */ /* 0x000fe20003800000 */
[----:B0-----:R-:W0:Y:S01]  /*03e0*/  S2UR UR9, SR_CTAID.X ;  /* 0x00000000000979c3 */ /* 0x001e220000002500 */
[----:B------:R-:W-:Y:S01]  /*03f0*/  LEA.HI R4, R4, R5, RZ, 0x7 ;  /* 0x0000000504047211 */ /* 0x000fe200078f38ff */
[----:B------:R-:W1:Y:S01]  /*0400*/  S2R R2, SR_CTAID.Y ;  /* 0x0000000000027919 */ /* 0x000e620000002600 */
[----:B------:R-:W-:Y:S01]  /*0410*/  SHF.R.S32.HI R6, RZ, 0x1f, R3 ;  /* 0x0000001fff067819 */ /* 0x000fe20000011403 */
[----:B------:R-:W-:Y:S01]  /*0420*/  ULDC UR4, c[0x0][0x154] ;  /* 0x0000550000047ab9 */ /* 0x000fe20000000800 */
[----:B------:R-:W-:Y:S01]  /*0430*/  LOP3.LUT R4, R4, 0xffffff80, RZ, 0xc0, !PT ;  /* 0xffffff8004047812 */ /* 0x000fe200078ec0ff */
[----:B------:R-:W-:Y:S01]  /*0440*/  NOP ;  /* 0x0000000000007918 */ /* 0x000fe20000000000 */
[----:B------:R-:W-:Y:S01]  /*0450*/  LEA.HI R6, R6, R3, RZ, 0x2 ;  /* 0x0000000306067211 */ /* 0x000fe200078f10ff */
[----:B------:R-:W2:Y:S01]  /*0460*/  LDC R11, c[0x0][0x148] ;  /* 0x00005200ff0b7b82 */ /* 0x000ea20000000800 */
[----:B------:R-:W-:Y:S01]  /*0470*/  NOP ;  /* 0x0000000000007918 */ /* 0x000fe20000000000 */
[----:B------:R-:W-:Y:S01]  /*0480*/  IMAD.IADD R4, R5, 0x1, -R4 ;  /* 0x0000000105047824 */ /* 0x000fe200078e0a04 */
[----:B------:R-:W-:-:S04]  /*0490*/  LOP3.LUT R6, R6, 0x3ffffffc, RZ, 0xc0, !PT ;  /* 0x3ffffffc06067812 */ /* 0x000fc800078ec0ff */
[----:B------:R-:W-:Y:S01]  /*04a0*/  SHF.R.S32.HI R5, RZ, 0x1f, R4 ;  /* 0x0000001fff057819 */ /* 0x000fe20000011404 */
[----:B------:R-:W-:Y:S01]  /*04b0*/  IMAD.IADD R6, R3, 0x1, -R6 ;  /* 0x0000000103067824 */ /* 0x000fe200078e0a06 */
[----:B------:R-:W3:Y:S02]  /*04c0*/  LDC R8, c[0x0][0x144] ;  /* 0x00005100ff087b82 */ /* 0x000ee40000000800 */
[----:B------:R-:W-:Y:S02]  /*04d0*/  LEA.HI R5, R5, R4, RZ, 0x3 ;  /* 0x0000000405057211 */ /* 0x000fe400078f18ff */
[----:B-----5:R-:W-:Y:S02]  /*04e0*/  ISETP.NE.OR P0, PT, R0, RZ, !P0 ;  /* 0x000000ff0000720c */ /* 0x020fe40004705670 */
[--C-:B------:R-:W-:Y:S02]  /*04f0*/  SHF.R.S32.HI R0, RZ, 0x3, R5.reuse ;  /* 0x00000003ff007819 */ /* 0x100fe40000011405 */
[----:B------:R-:W-:-:S04]  /*0500*/  SHF.R.S32.HI R5, RZ, 0x1f, R5 ;  /* 0x0000001fff057819 */ /* 0x000fc80000011405 */
[----:B------:R-:W-:-:S04]  /*0510*/  LEA.HI R5, R5, R0, RZ, 0x2 ;  /* 0x0000000005057211 */ /* 0x000fc800078f10ff */
[----:B------:R-:W-:Y:S01]  /*0520*/  LOP3.LUT R5, R5, 0xfffffffc, RZ, 0xc0, !PT ;  /* 0xfffffffc05057812 */ /* 0x000fe200078ec0ff */
[----:B------:R-:W-:Y:S01]  /*0530*/  VOTEU.ALL UP0, P0 ;  /* 0x00000000003f7886 */ /* 0x000fe20000000000 */
[----:B-1----:R-:W-:Y:S01]  /*0540*/  I2FP.F32.U32 R7, R2 ;  /* 0x0000000200077245 */ /* 0x002fe20000201000 */
[----:B------:R-:W-:Y:S02]  /*0550*/  VOTEU.ALL UP1, P0 ;  /* 0x00000000003f7886 */ /* 0x000fe40000020000 */
[----:B------:R-:W-:Y:S01]  /*0560*/  IMAD.IADD R5, R0, 0x1, -R5 ;  /* 0x0000000100057824 */ /* 0x000fe200078e0a05 */
[----:B------:R-:W1:Y:S01]  /*0570*/  @!UP0 S2UR UR7, SR_CgaCtaId ;  /* 0x00000000000789c3 */ /* 0x000e620000008800 */
[----:B0-----:R-:W-:Y:S01]  /*0580*/  I2FP.F32.U32 R0, UR9 ;  /* 0x0000000900007c45 */ /* 0x001fe20008201000 */
[----:B------:R-:W-:Y:S01]  /*0590*/  FMUL R9, R7, UR4 ;  /* 0x0000000407097c20 */ /* 0x000fe20008400000 */
[----:B------:R-:W-:Y:S01]  /*05a0*/  IMAD R5, R6, 0x4, R5 ;  /* 0x0000000406057824 */ /* 0x000fe200078e0205 */
[----:B------:R-:W-:Y:S01]  /*05b0*/  ULDC UR4, c[0x0][0x150] ;  /* 0x0000540000047ab9 */ /* 0x000fe20000000800 */
[----:B------:R-:W-:Y:S01]  /*05c0*/  @!UP0 UMOV UR6, 0x400 ;  /* 0x0000040000068882 */ /* 0x000fe20000000000 */
[----:B------:R-:W-:Y:S01]  /*05d0*/  FMUL R7, R0, UR4 ;  /* 0x0000000400077c20 */ /* 0x000fe20008400000 */
[----:B------:R-:W-:Y:S01]  /*05e0*/  IMAD.SHL.U32 R0, R5, 0x4, RZ ;  /* 0x0000000405007824 */ /* 0x000fe200078e00ff */
[----:B------:R-:W0:Y:S01]  /*05f0*/  LDC R6, c[0x0][0x140] ;  /* 0x00005000ff067b82 */ /* 0x000e220000000800 */
[----:B------:R-:W5:Y:S01]  /*0600*/  F2I.U32.TRUNC.NTZ R9, R9 ;  /* 0x0000000900097305 */ /* 0x000f62000020f000 */
[----:B------:R-:W-:-:S02]  /*0610*/  UMOV UR4, 0x20 ;  /* 0x0000002000047882 */ /* 0x000fc40000000000 */
[----:B------:R-:W-:Y:S01]  /*0620*/  LOP3.LUT R10, R5, 0xc, R0, 0x78, !PT ;  /* 0x0000000c050a7812 */ /* 0x000fe200078e7800 */
[----:B------:R-:W-:-:S04]  /*0630*/  @!UP0 UIADD3 UR4, -UR4, 0x100000, URZ ;  /* 0x0010000004048890 */ /* 0x000fc8000fffe13f */
[----:B------:R-:W-:Y:S02]  /*0640*/  @!UP0 USHF.L.U32 UR5, UR4, 0xb, URZ ;  /* 0x0000000b04058899 */ /* 0x000fe4000800063f */
[----:B------:R-:W-:Y:S01]  /*0650*/  @!UP0 USHF.L.U32 UR4, UR4, 0x1, URZ ;  /* 0x0000000104048899 */ /* 0x000fe2000800063f */
[----:B------:R-:W4:Y:S01]  /*0660*/  F2I.U32.TRUNC.NTZ R7, R7 ;  /* 0x0000000700077305 */ /* 0x000f22000020f000 */
[----:B------:R0:W-:Y:S01]  /*0670*/  STL [R1+0x70], R10 ;  /* 0x0000700a01007387 */ /* 0x0001e20000100800 */
[----:B-----5:R-:W-:Y:S01]  /*0680*/  IMAD.MOV R12, RZ, RZ, -R9 ;  /* 0x000000ffff0c7224 */ /* 0x020fe200078e0a09 */
[----:B-1----:R-:W-:Y:S01]  /*0690*/  @!UP0 ULEA UR6, UR7, UR6, 0x18 ;  /* 0x0000000607068291 */ /* 0x002fe2000f8ec03f */
[----:B------:R-:W-:Y:S02]  /*06a0*/  VOTEU.ALL UP0, P0 ;  /* 0x00000000003f7886 */ /* 0x000fe40000000000 */
[----:B--2---:R-:W-:Y:S01]  /*06b0*/  IMAD R5, R11, R12, R2 ;  /* 0x0000000c0b057224 */ /* 0x004fe200078e0202 */
[----:B------:R-:W-:-:S02]  /*06c0*/  LOP3.LUT P0, RZ, R4, 0x7, RZ, 0xc0, !PT ;  /* 0x0000000704ff7812 */ /* 0x000fc4000780c0ff */
[----:B0-----:R-:W-:Y:S01]  /*06d0*/  ISETP.EQ.U32.AND P4, PT, R6, 0x1, PT ;  /* 0x000000010600780c */ /* 0x001fe20003f82070 */
[----:B----4-:R-:W-:Y:S01]  /*06e0*/  IMAD.MOV R7, RZ, RZ, -R7 ;  /* 0x000000ffff077224 */ /* 0x010fe200078e0a07 */
[----:B------:R-:W-:Y:S02]  /*06f0*/  ISETP.NE.AND P1, PT, R5, R10, PT ;  /* 0x0000000a0500720c */ /* 0x000fe40003f25270 */
[----:B------:R-:W-:Y:S01]  /*0700*/  ISETP.LT.U32.AND P0, PT, R10, 0x2, !P0 ;  /* 0x000000020a00780c */ /* 0x000fe20004701070 */
[----:B---3--:R-:W-:Y:S01]  /*0710*/  IMAD R0, R8, R7, UR9 ;  /* 0x0000000908007e24 */ /* 0x008fe2000f8e0207 */
[----:B------:R-:W0:Y:S02]  /*0720*/  FENCE.VIEW.ASYNC.S ;  /* 0x00000000000073c6 */ /* 0x000e240000000000 */
[----:B0-----:R0:W1:Y:S02]  /*0730*/  @!UP0 SYNCS.EXCH.64 URZ, [UR6+0x50], UR4 ;  /* 0x00005004063f85b2 */ /* 0x0010640008000100 */
[----:B------:R-:W-:-:S04]  /*0740*/  ISETP.EQ.OR P1, PT, R0, RZ, !P1 ;  /* 0x000000ff0000720c */ /* 0x000fc80004f22670 */
[----:B------:R-:W-:Y:S01]  /*0750*/  PLOP3.LUT P0, PT, P0, P1, PT, 0x80, 0x0 ;  /* 0x000000000000781c */ /* 0x000fe20000703070 */
[----:B------:R0:W2:Y:S01]  /*0760*/  @!UP1 SYNCS.EXCH.64 URZ, [UR6+0x58], UR4 ;  /* 0x00005804063f95b2 */ /* 0x0000a20008000100 */
[----:B------:R-:W-:Y:S01]  /*0770*/  NOP ;  /* 0x0000000000007918 */ /* 0x000fe20000000000 */
[----:B------:R-:W-:Y:S10]  /*0780*/  @!P4 BRA `(.L_x_3) ;  /* 0x000000000008c947 */ /* 0x000ff40003800000 */
[----:B-12---:R-:W-:Y:S01]  /*0790*/  UCGABAR_ARV ;  /* 0x00000000000079c7 */ /* 0x006fe20008000000 */
[----:B------:R-:W-:Y:S05]  /*07a0*/  BRA `(.L_x_4) ;  /* 0x0000000000047947 */ /* 0x000fea0003800000 */
.L_x_3:
[----:B-12---:R-:W-:Y:S01]  /*07b0*/  NOP ;  /* 0x0000000000007918 */ /* 0x006fe20000000000 */
.L_x_4:
[----:B------:R-:W1:Y:S01]  /*07c0*/  LDC R3, c[0x0][0x65c] ;  /* 0x00019700ff037b82 */ /* 0x000e620000000800 */
[----:B------:R-:W-:Y:S02]  /*07d0*/  IMAD.U32 R4, RZ, RZ, UR9 ;  /* 0x00000009ff047e24 */ /* 0x000fe4000f8e00ff */
[----:B------:R-:W-:Y:S01]  /*07e0*/  IMAD.MOV.U32 R5, RZ, RZ, RZ ;  /* 0x000000ffff057224 */ /* 0x000fe200078e00ff */
[----:B-1----:R-:W-:-:S13]  /*07f0*/  ISETP.NE.AND P3, PT, R3, 0x1, PT ;  /* 0x000000010300780c */ /* 0x002fda0003f65270 */
[----:B------:R-:W1:Y:S01]  /*0800*/  @P3 LDC R7, c[0x0][0x10] ;  /* 0x00000400ff073b82 */ /* 0x000e620000000800 */
[----:B------:R-:W-:Y:S02]  /*0810*/  @P3 IMAD.MOV.U32 R3, RZ, RZ, RZ ;  /* 0x000000ffff033224 */ /* 0x000fe400078e00ff */
[----:B------:R-:W-:-:S05]  /*0820*/  @P3 IMAD.MOV.U32 R13, RZ, RZ, RZ ;  /* 0x000000ffff0d3224 */ /* 0x000fca00078e00ff */
[----:B------:R-:W2:Y:S01]  /*0830*/  @!P3 LDC R9, c[0x0][0xc] ;  /* 0x00000300ff09bb82 */ /* 0x000ea20000000800 */
[----:B-1----:R-:W-:-:S04]  /*0840*/  @P3 IMAD.WIDE.U32 R6, R7, UR9, R2 ;  /* 0x0000000907063c25 */ /* 0x002fc8000f8e0002 */
[----:B------:R-:W-:Y:S02]  /*0850*/  @P3 IMAD.MOV.U32 R19, RZ, RZ, R6 ;  /* 0x000000ffff133224 */ /* 0x000fe400078e0006 */
[----:B------:R-:W-:Y:S02]  /*0860*/  @P3 IMAD.IADD R23, R7, 0x1, R13 ;  /* 0x0000000107173824 */ /* 0x000fe400078e020d */
[----:B--2---:R-:W-:-:S04]  /*0870*/  @!P3 IMAD.WIDE.U32 R4, R2, R9, R4 ;  /* 0x000000090204b225 */ /* 0x004fc800078e0004 */
[----:B------:R-:W-:Y:S02]  /*0880*/  @!P3 IMAD.MOV.U32 R19, RZ, RZ, R4 ;  /* 0x000000ffff13b224 */ /* 0x000fe400078e0004 */
[----:B------:R-:W-:-:S03]  /*0890*/  @!P3 IMAD.MOV.U32 R23, RZ, RZ, R5 ;  /* 0x000000ffff17b224 */ /* 0x000fc600078e0005 */
[----:B------:R1:W-:Y:S04]  /*08a0*/  STL [R1+0x78], R19 ;  /* 0x0000781301007387 */ /* 0x0003e80000100800 */
[----:B------:R1:W-:Y:S01]  /*08b0*/  STL [R1+0x74], R23 ;  /* 0x0000741701007387 */ /* 0x0003e20000100800 */
[----:B------:R-:W-:Y:S05]  /*08c0*/  @!P4 BRA `(.L_x_5) ;  /* 0x00000000000cc947 */ /* 0x000fea0003800000 */
[----:B------:R-:W-:Y:S01]  /*08d0*/  UCGABAR_WAIT ;  /* 0x0000000000007dc7 */ /* 0x000fe20008000000 */
[----:B------:R-:W-:Y:S01]  /*08e0*/  CCTL.IVALL ;  /* 0x00000000ff00798f */ /* 0x000fe20002000000 */
[----:B------:R-:W-:Y:S05]  /*08f0*/  BRA `(.L_x_6) ;  /* 0x0000000000047947 */ /* 0x000fea0003800000 */
.L_x_5:
[----:B------:R-:W-:Y:S06]  /*0900*/  BAR.SYNC.DEFER_BLOCKING 0x0 ;  /* 0x0000000000007b1d */ /* 0x000fec0000010000 */
.L_x_6:
[----:B------:R-:W-:Y:S05]  /*0910*/  @!P2 BRA `(.L_x_7) ;  /* 0x000000e000d0a947 */ /* 0x000fea0003800000 */
[----:B------:R-:W-:-:S06]  /*0920*/  UISETP.GT.U32.AND UP0, UPT, UR10, 0x1, UPT ;  /* 0x000000010a00788c */ /* 0x000fcc000bf04070 */
[----:B------:R-:W-:-:S13]  /*0930*/  PLOP3.LUT P1, PT, PT, PT, UP0, 0x80, 0x0 ;  /* 0x000000000000781c */ /* 0x000fda0003f2f008 */
[----:B0-----:R-:W-:Y:S05]  /*0940*/  @P1 EXIT ;  /* 0x000000000000194d */ /* 0x001fea0003800000 */
[----:B------:R-:W-:Y:S01]  /*0950*/  IMAD.MOV.U32 R6, RZ, RZ, -0x1 ;  /* 0xffffffffff067424 */ /* 0x000fe200078e00ff */
[----:B------:R-:W-:Y:S01]  /*0960*/  ULDC.64 UR4, c[0x0][0x650] ;  /* 0x0001940000047ab9 */ /* 0x000fe20000000a00 */
[----:B------:R-:W-:Y:S01]  /*0970*/  IMAD.MOV.U32 R5, RZ, RZ, -0x1 ;  /* 0xffffffffff057424 */ /* 0x000fe200078e00ff */
[----:B------:R-:W-:Y:S01]  /*0980*/  ISETP.GE.U32.AND P1, PT, R19, UR4, PT ;  /* 0x0000000413007c0c */ /* 0x000fe2000bf26070 */
[----:B------:R-:W-:Y:S01]  /*0990*/  UMOV UR22, 0xffffffff ;  /* 0xffffffff00167882 */ /* 0x000fe20000000000 */
[----:B------:R0:W-:Y:S01]  /*09a0*/  STL [R1+0x80], R6 ;  /* 0x0000800601007387 */ /* 0x0001e20000100800 */
[----:B------:R-:W-:Y:S02]  /*09b0*/  PRMT R4, RZ, 0x7610, R4 ;  /* 0x00007610ff047816 */ /* 0x000fe40000000004 */
[----:B------:R-:W-:Y:S01]  /*09c0*/  ISETP.GE.U32.AND.EX P1, PT, R23, UR5, PT, P1 ;  /* 0x0000000517007c0c */ /* 0x000fe2000bf26110 */
[----:B------:R0:W-:-:S12]  /*09d0*/  STL [R1+0x7c], R5 ;  /* 0x00007c0501007387 */ /* 0x0001d80000100800 */
[----:B0-----:R-:W-:Y:S05]  /*09e0*/  @P1 BRA `(.L_x_8) ;  /* 0x0000000400381947 */ /* 0x001fea0003800000 */
[----:B------:R-:W0:Y:S01]  /*09f0*/  LDC.64 R14, c[0x0][0x628] ;  /* 0x00018a00ff0e7b82 */ /* 0x000e220000000a00 */
[----:B------:R-:W-:Y:S02]  /*0a00*/  IMAD.MOV.U32 R4, RZ, RZ, R19 ;  /* 0x000000ffff047224 */ /* 0x000fe400078e0013 */
[----:B------:R-:W-:-:S05]  /*0a10*/  IMAD.MOV.U32 R5, RZ, RZ, R23 ;  /* 0x000000ffff057224 */ /* 0x000fca00078e0017 */
[----:B------:R-:W2:Y:S08]  /*0a20*/  LDC R10, c[0x0][0x630] ;  /* 0x00018c00ff0a7b82 */ /* 0x000eb00000000800 */
[----:B------:R-:W3:Y:S01]  /*0a30*/  LDC.64 R16, c[0x0][0x620] ;  /* 0x00018800ff107b82 */ /* 0x000ee20000000a00 */
[----:B0-----:R-:W-:-:S04]  /*0a40*/  ISETP.NE.U32.AND P1, PT, R14, RZ, PT ;  /* 0x000000ff0e00720c */ /* 0x001fc80003f25070 */
[----:B------:R-:W-:-:S13]  /*0a50*/  ISETP.NE.AND.EX P1, PT, R15, RZ, PT, P1 ;  /* 0x000000ff0f00720c */ /* 0x000fda0003f25310 */
[----:B--23--:R-:W-:Y:S05]  /*0a60*/  @!P1 BRA `(.L_x_9) ;  /* 0x0000000000289947 */ /* 0x00cfea0003800000 */
[----:B------:R-:W0:Y:S02]  /*0a70*/  LDC R9, c[0x0][0x634] ;  /* 0x00018d00ff097b82 */ /* 0x000e240000000800 */
[----:B0-----:R-:W-:-:S05]  /*0a80*/  IADD3 R9, P1, R19, R9, RZ ;  /* 0x0000000913097210 */ /* 0x001fca0007f3e0ff */
[----:B------:R-:W-:-:S04]  /*0a90*/  IMAD.X R13, RZ, RZ, R23, P1 ;  /* 0x000000ffff0d7224 */ /* 0x000fc800008e0617 */
[----:B------:R-:W-:-:S04]  /*0aa0*/  IMAD.WIDE.U32 R4, R13, R14, RZ ;  /* 0x0000000e0d047225 */ /* 0x000fc800078e00ff */
[----:B------:R-:W-:-:S04]  /*0ab0*/  IMAD.WIDE.U32 R6, P1, R9, R15, R4 ;  /* 0x0000000f09067225 */ /* 0x000fc80007820004 */
[----:B------:R-:W-:-:S04]  /*0ac0*/  IMAD.WIDE.U32 R4, R9, R14, RZ ;  /* 0x0000000e09047225 */ /* 0x000fc800078e00ff */
[----:B------:R-:W-:Y:S01]  /*0ad0*/  IMAD.X R9, RZ, RZ, RZ, P1 ;  /* 0x000000ffff097224 */ /* 0x000fe200008e06ff */
[----:B------:R-:W-:Y:S01]  /*0ae0*/  IADD3 RZ, P1, R5, R6, RZ ;  /* 0x0000000605ff7210 */ /* 0x000fe20007f3e0ff */
[----:B------:R-:W-:-:S04]  /*0af0*/  IMAD.MOV.U32 R8, RZ, RZ, R7 ;  /* 0x000000ffff087224 */ /* 0x000fc800078e0007 */
[----:B------:R-:W-:-:S08]  /*0b00*/  IMAD.WIDE.U32.X R4, R13, R15, R8, P1 ;  /* 0x0000000f0d047225 */ /* 0x000fd000008e0408 */
.L_x_9:
[----:B------:R-:W0:Y:S01]  /*0b10*/  LDC.64 R20, c[0x0][0x640] ;  /* 0x00019000ff147b82 */ /* 0x000e220000000a00 */
[-C--:B------:R-:W-:Y:S01]  /*0b20*/  SHF.R.U64 R22, R4, R10.reuse, R5 ;  /* 0x0000000a04167219 */ /* 0x080fe20000001205 */
[----:B------:R-:W-:Y:S01]  /*0b30*/  IMAD.MOV.U32 R4, RZ, RZ, R19 ;  /* 0x000000ffff047224 */ /* 0x000fe200078e0013 */
[----:B------:R-:W-:Y:S01]  /*0b40*/  SHF.R.U32.HI R3, RZ, R10, R5 ;  /* 0x0000000aff037219 */ /* 0x000fe20000011605 */
[----:B------:R-:W-:Y:S01]  /*0b50*/  IMAD.MOV.U32 R5, RZ, RZ, R23 ;  /* 0x000000ffff057224 */ /* 0x000fe200078e0017 */
[----:B------:R-:W-:Y:S01]  /*0b60*/  IADD3 R7, P1, RZ, -R22, RZ ;  /* 0x80000016ff077210 */ /* 0x000fe20007f3e0ff */
[----:B-1----:R-:W-:Y:S02]  /*0b70*/  IMAD R23, R11, R12, R2 ;  /* 0x0000000c0b177224 */ /* 0x002fe400078e0202 */
[----:B------:R-:W1:Y:S01]  /*0b80*/  LDC R8, c[0x0][0x618] ;  /* 0x00018600ff087b82 */ /* 0x000e620000000800 */
[----:B------:R-:W-:Y:S02]  /*0b90*/  IMAD.MOV.U32 R11, RZ, RZ, 0x1 ;  /* 0x00000001ff0b7424 */ /* 0x000fe400078e00ff */
[----:B------:R-:W-:-:S02]  /*0ba0*/  IMAD.X R3, RZ, RZ, ~R3, P1 ;  /* 0x000000ffff037224 */ /* 0x000fc400008e0e03 */
[----:B------:R-:W-:-:S03]  /*0bb0*/  IMAD.WIDE.U32 R4, R7, R16, R4 ;  /* 0x0000001007047225 */ /* 0x000fc600078e0004 */
[----:B------:R-:W2:Y:S01]  /*0bc0*/  LDC R14, c[0x0][0x608] ;  /* 0x00018200ff0e7b82 */ /* 0x000ea20000000800 */
[----:B------:R-:W-:-:S04]  /*0bd0*/  IMAD R6, R3, R16, RZ ;  /* 0x0000001003067224 */ /* 0x000fc800078e02ff */
[----:B------:R-:W-:-:S03]  /*0be0*/  IMAD R3, R7, R17, R6 ;  /* 0x0000001107037224 */ /* 0x000fc600078e0206 */
[----:B------:R-:W3:Y:S01]  /*0bf0*/  LDC R18, c[0x0][0x658] ;  /* 0x00019600ff127b82 */ /* 0x000ee20000000800 */
[----:B------:R-:W-:Y:S01]  /*0c00*/  IMAD.IADD R3, R5, 0x1, R3 ;  /* 0x0000000105037824 */ /* 0x000fe200078e0203 */
[----:B0-----:R-:W-:Y:S01]  /*0c10*/  ISETP.NE.U32.AND P1, PT, R20, RZ, PT ;  /* 0x000000ff1400720c */ /* 0x001fe20003f25070 */
[----:B------:R-:W-:-:S03]  /*0c20*/  IMAD.MOV.U32 R5, RZ, RZ, -0x1 ;  /* 0xffffffffff057424 */ /* 0x000fc600078e00ff */
[----:B------:R-:W-:Y:S02]  /*0c30*/  ISETP.NE.AND.EX P1, PT, R21, RZ, PT, P1 ;  /* 0x000000ff1500720c */ /* 0x000fe40003f25310 */
[----:B------:R-:W0:Y:S01]  /*0c40*/  LDC R13, c[0x0][0x600] ;  /* 0x00018000ff0d7b82 */ /* 0x000e220000000800 */
[-CC-:B-1----:R-:W-:Y:S02]  /*0c50*/  SHF.R.U64 R10, R4, R8.reuse, R3.reuse ;  /* 0x00000008040a7219 */ /* 0x182fe40000001203 */
[----:B------:R-:W-:-:S05]  /*0c60*/  SHF.R.U32.HI R3, RZ, R8, R3 ;  /* 0x00000008ff037219 */ /* 0x000fca0000011603 */
[----:B------:R-:W1:Y:S01]  /*0c70*/  LDC R15, c[0x0][0x648] ;  /* 0x00019200ff0f7b82 */ /* 0x000e620000000800 */
[-CC-:B--2---:R-:W-:Y:S02]  /*0c80*/  SHF.R.U64 R19, R10, R14.reuse, R3.reuse ;  /* 0x0000000e0a137219 */ /* 0x184fe40000001203 */
[----:B------:R-:W-:-:S05]  /*0c90*/  SHF.R.U32.HI R3, RZ, R14, R3 ;  /* 0x0000000eff037219 */ /* 0x000fca0000011603 */
[----:B------:R-:W2:Y:S01]  /*0ca0*/  LDC R17, c[0x0][0x638] ;  /* 0x00018e00ff117b82 */ /* 0x000ea20000000800 */
[-C--:B---3--:R-:W-:Y:S02]  /*0cb0*/  SHF.L.U32 R2, R5, R18.reuse, RZ ;  /* 0x0000001205027219 */ /* 0x088fe400000006ff */
[--C-:B------:R-:W-:Y:S02]  /*0cc0*/  SHF.R.U64 R12, R19, R18, R3.reuse ;  /* 0x00000012130c7219 */ /* 0x100fe40000001203 */
[----:B------:R-:W-:Y:S02]  /*0cd0*/  LOP3.LUT R8, RZ, R2, RZ, 0x33, !PT ;  /* 0x00000002ff087212 */ /* 0x000fe400078e33ff */
[----:B------:R-:W-:Y:S01]  /*0ce0*/  SHF.R.U32.HI R3, RZ, R18, R3 ;  /* 0x00000012ff037219 */ /* 0x000fe20000011603 */
[----:B------:R-:W3:Y:S01]  /*0cf0*/  LDC R16, c[0x0][0x610] ;  /* 0x00018400ff107b82 */ /* 0x000ee20000000800 */
[----:B------:R-:W-:Y:S01]  /*0d00*/  IMAD.MOV.U32 R2, RZ, RZ, R12 ;  /* 0x000000ffff027224 */ /* 0x000fe200078e000c */
[----:B------:R-:W-:Y:S06]  /*0d10*/  @!P1 BRA `(.L_x_10) ;  /* 0x0000000000289947 */ /* 0x000fec0003800000 */
[----:B------:R-:W4:Y:S02]  /*0d20*/  LDC R7, c[0x0][0x64c] ;  /* 0x00019300ff077b82 */ /* 0x000f240000000800 */
[----:B----4-:R-:W-:-:S05]  /*0d30*/  IADD3 R7, P1, R12, R7, RZ ;  /* 0x000000070c077210 */ /* 0x010fca0007f3e0ff */
        /* <DEDUP_REMOVED lines=8> */
.L_x_10:
[----:B-1----:R-:W-:Y:S01]  /*0dc0*/  SHF.R.U64 R4, R2, R15, R3 ;  /* 0x0000000f02047219 */ /* 0x002fe20000001203 */
[----:B0-----:R-:W-:Y:S01]  /*0dd0*/  VIADD R5, R13, 0xffffffff ;  /* 0xffffffff0d057836 */ /* 0x001fe20000000000 */
[----:B------:R-:W-:Y:S02]  /*0de0*/  SHF.L.U32 R2, R11, R18, RZ ;  /* 0x000000120b027219 */ /* 0x000fe400000006ff */
[----:B------:R-:W-:Y:S01]  /*0df0*/  LOP3.LUT R3, R19, R8, RZ, 0xc0, !PT ;  /* 0x0000000813037212 */ /* 0x000fe200078ec0ff */
[----:B------:R-:W-:Y:S01]  /*0e00*/  IMAD.MOV R6, RZ, RZ, -R4 ;  /* 0x000000ffff067224 */ /* 0x000fe200078e0a04 */
[----:B------:R-:W-:Y:S02]  /*0e10*/  SEL R0, R0, R23, !P3 ;  /* 0x0000001700007207 */ /* 0x000fe40005800000 */
[----:B------:R-:W-:Y:S01]  /*0e20*/  LOP3.LUT R5, R10, R5, RZ, 0xc0, !PT ;  /* 0x000000050a057212 */ /* 0x000fe200078ec0ff */
[----:B------:R-:W-:Y:S01]  /*0e30*/  IMAD R3, R2, R4, R3 ;  /* 0x0000000402037224 */ /* 0x000fe200078e0203 */
[----:B------:R-:W-:Y:S01]  /*0e40*/  R2UR UR22, R22 ;  /* 0x00000000161672ca */ /* 0x000fe200000e0000 */
[----:B--2---:R-:W-:-:S02]  /*0e50*/  IMAD R2, R6, R17, R12 ;  /* 0x0000001106027224 */ /* 0x004fc400078e020c */
[----:B---3--:R-:W-:Y:S02]  /*0e60*/  IMAD R0, R3, R16, R0 ;  /* 0x0000001003007224 */ /* 0x008fe400078e0200 */
[----:B------:R-:W-:Y:S02]  /*0e70*/  IMAD R3, R2, R13, R5 ;  /* 0x0000000d02037224 */ /* 0x000fe400078e0205 */
[----:B------:R-:W-:-:S03]  /*0e80*/  IMAD.MOV.U32 R4, RZ, RZ, 0x1 ;  /* 0x00000001ff047424 */ /* 0x000fc600078e00ff */
[----:B------:R-:W-:Y:S02]  /*0e90*/  SEL R2, R3, R0, !P3 ;  /* 0x0000000003027207 */ /* 0x000fe40005800000 */
[----:B------:R-:W-:-:S03]  /*0ea0*/  SEL R0, R0, R3, !P3 ;  /* 0x0000000300007207 */ /* 0x000fc60005800000 */
[----:B------:R0:W-:Y:S04]  /*0eb0*/  STL [R1+0x7c], R2 ;  /* 0x00007c0201007387 */ /* 0x0001e80000100800 */
[----:B------:R0:W-:Y:S02]  /*0ec0*/  STL [R1+0x80], R0 ;  /* 0x0000800001007387 */ /* 0x0001e40000100800 */
.L_x_8:
[----:B------:R-:W-:-:S08]  /*0ed0*/  NOP ;  /* 0x0000000000007918 */ /* 0x000fd00000000000 */
[----:B------:R-:W2:Y:S02]  /*0ee0*/  USETMAXREG.TRY_ALLOC.CTAPOOL UP0, 0xe8 ;  /* 0x000000e8000079c8 */ /* 0x000ea40008000600 */
[----:B--2---:R-:W-:-:S13]  /*0ef0*/  PLOP3.LUT P1, PT, PT, PT, UP0, 0x80, 0x0 ;  /* 0x000000000000781c */ /* 0x004fda0003f2f008 */
[----:B------:R-:W-:Y:S05]  /*0f00*/  @!P1 BRA `(.L_x_8) ;  /* 0xfffffffc00f09947 */ /* 0x000fea000383ffff */
[----:B------:R-:W-:Y:S01]  /*0f10*/  ULDC.64 UR4, c[0x0][0x598] ;  /* 0x0001660000047ab9 */ /* 0x000fe20000000a00 */
[----:B------:R-:W-:Y:S01]  /*0f20*/  ULDC.64 UR18, c[0x0][0x208] ;  /* 0x0000820000127ab9 */ /* 0x000fe20000000a00 */
[----:B------:R-:W-:-:S04]  /*0f30*/  ISETP.NE.U32.AND P1, PT, RZ, UR4, PT ;  /* 0x00000004ff007c0c */ /* 0x000fc8000bf25070 */
[----:B------:R-:W-:-:S13]  /*0f40*/  ISETP.NE.AND.EX P1, PT, RZ, UR5, PT, P1 ;  /* 0x00000005ff007c0c */ /* 0x000fda000bf25310 */
[----:B------:R-:W-:Y:S05]  /*0f50*/  @!P1 BRA `(.L_x_11) ;  /* 0x0000000000209947 */ /* 0x000fea0003800000 */
[----:B0-----:R-:W0:Y:S02]  /*0f60*/  LDC.64 R2, c[0x0][0x598] ;  /* 0x00016600ff027b82 */ /* 0x001e240000000a00 */
[----:B0-----:R-:W2:Y:S02]  /*0f70*/  LDG.E.64 R2, desc[UR18][R2.64] ;  /* 0x0000001202027981 */ /* 0x001ea4000c1e1b00 */
[----:B--2---:R-:W-:-:S04]  /*0f80*/  ISETP.NE.U32.AND P1, PT, R2, RZ, PT ;  /* 0x000000ff0200720c */ /* 0x004fc80003f25070 */
[----:B------:R-:W-:-:S13]  /*0f90*/  ISETP.NE.AND.EX P1, PT, R3, RZ, PT, P1 ;  /* 0x000000ff0300720c */ /* 0x000fda0003f25310 */
[----:B------:R-:W-:Y:S05]  /*0fa0*/  @!P1 BRA `(.L_x_11) ;  /* 0x00000000000c9947 */ /* 0x000fea0003800000 */
[----:B------:R-:W2:Y:S02]  /*0fb0*/  LD.E R2, desc[UR18][R2.64] ;  /* 0x0000001202027980 */ /* 0x000ea4000c101900 */
[----:B--2---:R-:W-:Y:S01]  /*0fc0*/  R2UR UR20, R2 ;  /* 0x00000000021472ca */ /* 0x004fe200000e0000 */
[----:B------:R-:W-:-:S14]  /*0fd0*/  BRA `(.L_x_12) ;  /* 0x0000000000247947 */ /* 0x000fdc0003800000 */
.L_x_11:
[----:B------:R-:W-:Y:S02]  /*0fe0*/  ULDC.64 UR4, c[0x0][0x588] ;  /* 0x0001620000047ab9 */ /* 0x000fe40000000a00 */
[----:B------:R-:W-:-:S04]  /*0ff0*/  ISETP.NE.U32.AND P1, PT, RZ, UR4, PT ;  /* 0x00000004ff007c0c */ /* 0x000fc8000bf25070 */
[----:B------:R-:W-:-:S13]  /*1000*/  ISETP.NE.AND.EX P1, PT, RZ, UR5, PT, P1 ;  /* 0x00000005ff007c0c */ /* 0x000fda000bf25310 */
[----:B------:R-:W-:Y:S05]  /*1010*/  @!P1 BRA `(.L_x_13) ;  /* 0x0000000000109947 */ /* 0x000fea0003800000 */
[----:B0-----:R-:W0:Y:S02]  /*1020*/  LDC.64 R2, c[0x0][0x588] ;  /* 0x00016200ff027b82 */ /* 0x001e240000000a00 */
[----:B0-----:R-:W2:Y:S02]  /*1030*/  LDG.E R2, desc[UR18][R2.64] ;  /* 0x0000001202027981 */ /* 0x001ea4000c1e1900 */
[----:B--2---:R-:W-:Y:S01]  /*1040*/  R2UR UR20, R2 ;  /* 0x00000000021472ca */ /* 0x004fe200000e0000 */
[----:B------:R-:W-:-:S14]  /*1050*/  BRA `(.L_x_12) ;  /* 0x0000000000047947 */ /* 0x000fdc0003800000 */
.L_x_13:
[----:B------:R-:W-:-:S05]  /*1060*/  ULDC UR20, c[0x0][0x580] ;  /* 0x0001600000147ab9 */ /* 0x000fca0000000800 */
.L_x_12:
[----:B------:R-:W-:Y:S02]  /*1070*/  ULDC.64 UR4, c[0x0][0x5a0] ;  /* 0x0001680000047ab9 */ /* 0x000fe40000000a00 */
        /* <DEDUP_REMOVED lines=11> */
.L_x_14:
        /* <DEDUP_REMOVED lines=8> */
.L_x_16:
[----:B------:R-:W-:-:S05]  /*11b0*/  ULDC UR21, c[0x0][0x584] ;  /* 0x0001610000157ab9 */ /* 0x000fca0000000800 */
.L_x_15:
[----:B------:R-:W-:-:S13]  /*11c0*/  LOP3.LUT P1, RZ, R4, 0xff, RZ, 0xc0, !PT ;  /* 0x000000ff04ff7812 */ /* 0x000fda000782c0ff */
[----:B------:R-:W-:Y:S05]  /*11d0*/  @!P1 EXIT ;  /* 0x000000000000994d */ /* 0x000fea0003800000 */
[----:B------:R-:W-:Y:S01]  /*11e0*/  ULDC UR4, c[0x0][0x28c] ;  /* 0x0000a30000047ab9 */ /* 0x000fe20000000800 */
[----:B------:R-:W-:Y:S02]  /*11f0*/  ULOP3.LUT UR23, UR13, 0x1, URZ, 0xfc, !UPT ;  /* 0x000000010d177892 */ /* 0x000fe4000f8efc3f */
[----:B------:R-:W-:-:S04]  /*1200*/  UIADD3 UR4, UR4, 0x7f, URZ ;  /* 0x0000007f04047890 */ /* 0x000fc8000fffe03f */
[----:B------:R-:W-:-:S04]  /*1210*/  USHF.R.S32.HI UR5, URZ, 0x1f, UR4 ;  /* 0x0000001f3f057899 */ /* 0x000fc80008011404 */
[----:B------:R-:W-:-:S03]  /*1220*/  ULEA.HI UR5, UR5, UR4, URZ, 0x7 ;  /* 0x0000000405057291 */ /* 0x000fc6000f8f383f */
[----:B------:R-:W-:Y:S01]  /*1230*/  UMOV UR4, URZ ;  /* 0x0000003f00047c82 */ /* 0x000fe20008000000 */
[----:B------:R-:W-:-:S03]  /*1240*/  USHF.R.S32.HI UR12, URZ, 0x7, UR5 ;  /* 0x000000073f0c7899 */ /* 0x000fc60008011405 */
[----:B------:R-:W-:-:S09]  /*1250*/  UMOV UR5, URZ ;  /* 0x0000003f00057c82 */ /* 0x000fd20008000000 */
.L_x_297:
[----:B0-----:R-:W0:Y:S01]  /*1260*/  S2R R0, SR_TID.X ;  /* 0x0000000000007919 */ /* 0x001e220000002100 */
[----:B------:R-:W2:Y:S01]  /*1270*/  S2UR UR11, SR_CgaCtaId ;  /* 0x00000000000b79c3 */ /* 0x000ea20000008800 */
[----:B------:R-:W-:Y:S01]  /*1280*/  UMOV UR14, 0x400 ;  /* 0x00000400000e7882 */ /* 0x000fe20000000000 */
[----:B------:R-:W-:Y:S01]  /*1290*/  UMOV UR6, URZ ;  /* 0x0000003f00067c82 */ /* 0x000fe20008000000 */
[----:B------:R-:W-:Y:S01]  /*12a0*/  STL [R1+0x6c], RZ ;  /* 0x00006cff01007387 */ /* 0x000fe20000100800 */
[----:B------:R-:W-:Y:S01]  /*12b0*/  UMOV UR7, URZ ;  /* 0x0000003f00077c82 */ /* 0x000fe20008000000 */
[----:B------:R-:W-:Y:S01]  /*12c0*/  UMOV UR8, URZ ;  /* 0x0000003f00087c82 */ /* 0x000fe20008000000 */
[----:B------:R-:W-:Y:S01]  /*12d0*/  UMOV UR16, UR5 ;  /* 0x0000000500107c82 */ /* 0x000fe20008000000 */
[----:B------:R-:W-:Y:S01]  /*12e0*/  STL [R1+0x68], RZ ;  /* 0x000068ff01007387 */ /* 0x000fe20000100800 */
[----:B-1-3--:R-:W3:Y:S01]  /*12f0*/  LDC R2, c[0x0][0x28c] ;  /* 0x0000a300ff027b82 */ /* 0x00aee20000000800 */
[----:B------:R-:W-:Y:S01]  /*1300*/  UMOV UR17, UR4 ;  /* 0x0000000400117c82 */ /* 0x000fe20008000000 */
[----:B------:R-:W-:Y:S01]  /*1310*/  CS2R R4, SRZ ;  /* 0x0000000000047805 */ /* 0x000fe2000001ff00 */
[----:B------:R-:W-:Y:S01]  /*1320*/  STL [R1+0x64], RZ ;  /* 0x000064ff01007387 */ /* 0x000fe20000100800 */
[----:B------:R-:W-:-:S02]  /*1330*/  CS2R R6, SRZ ;  /* 0x0000000000067805 */ /* 0x000fc4000001ff00 */
[----:B------:R-:W-:Y:S02]  /*1340*/  CS2R R8, SRZ ;  /* 0x0000000000087805 */ /* 0x000fe4000001ff00 */
[----:B------:R-:W-:Y:S01]  /*1350*/  CS2R R10, SRZ ;  /* 0x00000000000a7805 */ /* 0x000fe2000001ff00 */
[----:B------:R-:W-:Y:S01]  /*1360*/  STL [R1+0x60], RZ ;  /* 0x000060ff01007387 */ /* 0x000fe20000100800 */
[----:B------:R-:W-:Y:S02]  /*1370*/  CS2R R12, SRZ ;  /* 0x00000000000c7805 */ /* 0x000fe4000001ff00 */
[----:B------:R-:W-:Y:S02]  /*1380*/  CS2R R14, SRZ ;  /* 0x00000000000e7805 */ /* 0x000fe4000001ff00 */
[----:B------:R-:W-:Y:S01]  /*1390*/  CS2R R16, SRZ ;  /* 0x0000000000107805 */ /* 0x000fe2000001ff00 */
[----:B------:R-:W-:Y:S01]  /*13a0*/  STL [R1+0x5c], RZ ;  /* 0x00005cff01007387 */ /* 0x000fe20000100800 */
[----:B-1----:R-:W-:-:S02]  /*13b0*/  CS2R R18, SRZ ;  /* 0x0000000000127805 */ /* 0x002fc4000001ff00 */
[----:B------:R-:W-:Y:S02]  /*13c0*/  CS2R R20, SRZ ;  /* 0x0000000000147805 */ /* 0x000fe4000001ff00 */
[----:B------:R-:W-:Y:S01]  /*13d0*/  CS2R R22, SRZ ;  /* 0x0000000000167805 */ /* 0x000fe2000001ff00 */
[----:B------:R-:W-:Y:S01]  /*13e0*/  STL [R1+0x58], RZ ;  /* 0x000058ff01007387 */ /* 0x000fe20000100800 */
[----:B--2---:R-:W-:Y:S01]  /*13f0*/  ULEA UR14, UR11, UR14, 0x18 ;  /* 0x0000000e0b0e7291 */ /* 0x004fe2000f8ec03f */
[----:B------:R-:W-:Y:S02]  /*1400*/  CS2R R152, SRZ ;  /* 0x0000000000987805 */ /* 0x000fe4000001ff00 */
[----:B------:R-:W-:Y:S01]  /*1410*/  CS2R R154, SRZ ;  /* 0x00000000009a7805 */ /* 0x000fe2000001ff00 */
[----:B------:R-:W-:Y:S01]  /*1420*/  STL [R1+0x54], RZ ;  /* 0x000054ff01007387 */ /* 0x000fe20000100800 */
[----:B------:R-:W-:Y:S02]  /*1430*/  CS2R R156, SRZ ;  /* 0x00000000009c7805 */ /* 0x000fe4000001ff00 */
[----:B------:R-:W-:-:S02]  /*1440*/  CS2R R158, SRZ ;  /* 0x00000000009e7805 */ /* 0x000fc4000001ff00 */
[----:B------:R-:W-:Y:S02]  /*1450*/  CS2R R160, SRZ ;  /* 0x0000000000a07805 */ /* 0x000fe4000001ff00 */
[----:B0-----:R-:W-:Y:S01]  /*1460*/  LOP3.LUT R0, R0, 0x80, RZ, 0xc0, !PT ;  /* 0x0000008000007812 */ /* 0x001fe200078ec0ff */
[----:B------:R-:W-:Y:S01]  /*1470*/  STL [R1+0x50], RZ ;  /* 0x000050ff01007387 */ /* 0x000fe20000100800 */
[----:B---3--:R-:W-:Y:S02]  /*1480*/  ISETP.GE.AND P1, PT, R2, 0x1, PT ;  /* 0x000000010200780c */ /* 0x008fe40003f26270 */
[----:B------:R-:W-:Y:S02]  /*1490*/  CS2R R2, SRZ ;  /* 0x0000000000027805 */ /* 0x000fe4000001ff00 */
[----:B------:R-:W-:Y:S01]  /*14a0*/  SHF.R.U32.HI R0, RZ, 0x7, R0 ;  /* 0x00000007ff007819 */ /* 0x000fe20000011600 */
        /* <DEDUP_REMOVED lines=8> */
[----:B------:R-:W0:Y:S01]  /*1530*/  SHFL.IDX PT, R0, R0, RZ, 0x1f ;  /* 0x00001fff00007589 */ /* 0x000e2200000e0000 */
[----:B------:R-:W-:-:S02]  /*1540*/  CS2R R174, SRZ ;  /* 0x0000000000ae7805 */ /* 0x000fc4000001ff00 */
[----:B------:R-:W-:Y:S02]  /*1550*/  CS2R R176, SRZ ;  /* 0x0000000000b07805 */ /* 0x000fe4000001ff00 */
[----:B------:R-:W-:Y:S01]  /*1560*/  CS2R R178, SRZ ;  /* 0x0000000000b27805 */ /* 0x000fe2000001ff00 */
[----:B------:R1:W-:Y:S01]  /*1570*/  STL [R1+0x44], RZ ;  /* 0x000044ff01007387 */ /* 0x0003e20000100800 */
[----:B------:R-:W-:Y:S02]  /*1580*/  CS2R R180, SRZ ;  /* 0x0000000000b47805 */ /* 0x000fe4000001ff00 */
[----:B------:R-:W-:Y:S02]  /*1590*/  CS2R R182, SRZ ;  /* 0x0000000000b67805 */ /* 0x000fe4000001ff00 */
[----:B------:R-:W-:Y:S01]  /*15a0*/  CS2R R184, SRZ ;  /* 0x0000000000b87805 */ /* 0x000fe2000001ff00 */
[----:B------:R1:W-:Y:S01]  /*15b0*/  STL [R1+0x40], RZ ;  /* 0x000040ff01007387 */ /* 0x0003e20000100800 */
        /* <DEDUP_REMOVED lines=14> */
[----:B------:R-:W-:Y:S02]  /*16a0*/  CS2R R208, SRZ ;  /* 0x0000000000d07805 */ /* 0x000fe4000001ff00 */
[----:B0-----:R-:W-:Y:S01]  /*16b0*/  R2UR UR9, R0 ;  /* 0x00000000000972ca */ /* 0x001fe200000e0000 */
[----:B------:R1:W-:Y:S01]  /*16c0*/  STL [R1+0x30], RZ ;  /* 0x000030ff01007387 */ /* 0x0003e20000100800 */
[----:B------:R-:W-:Y:S01]  /*16d0*/  IMAD.MOV.U32 R0, RZ, RZ, RZ ;  /* 0x000000ffff007224 */ /* 0x000fe200078e00ff */
[----:B------:R-:W-:-:S02]  /*16e0*/  CS2R R210, SRZ ;  /* 0x0000000000d27805 */ /* 0x000fc4000001ff00 */
[----:B------:R-:W-:Y:S01]  /*16f0*/  CS2R R212, SRZ ;  /* 0x0000000000d47805 */ /* 0x000fe2000001ff00 */
[----:B------:R1:W-:Y:S01]  /*1700*/  STL [R1+0x2c], RZ ;  /* 0x00002cff01007387 */ /* 0x0003e20000100800 */
[----:B------:R-:W-:Y:S02]  /*1710*/  CS2R R214, SRZ ;  /* 0x0000000000d67805 */ /* 0x000fe4000001ff00 */
[----:B------:R-:W-:Y:S02]  /*1720*/  CS2R R216, SRZ ;  /* 0x0000000000d87805 */ /* 0x000fe4000001ff00 */
[----:B------:R-:W-:Y:S01]  /*1730*/  CS2R R218, SRZ ;  /* 0x0000000000da7805 */ /* 0x000fe2000001ff00 */
[----:B------:R1:W-:Y:S01]  /*1740*/  STL [R1+0x28], RZ ;  /* 0x000028ff01007387 */ /* 0x0003e20000100800 */
[----:B------:R-:W-:Y:S02]  /*1750*/  CS2R R220, SRZ ;  /* 0x0000000000dc7805 */ /* 0x000fe4000001ff00 */
[----:B------:R-:W-:-:S02]  /*1760*/  CS2R R222, SRZ ;  /* 0x0000000000de7805 */ /* 0x000fc4000001ff00 */
[----:B------:R-:W-:Y:S01]  /*1770*/  CS2R R224, SRZ ;  /* 0x0000000000e07805 */ /* 0x000fe2000001ff00 */
[----:B------:R1:W-:Y:S01]  /*1780*/  STL [R1+0x24], RZ ;  /* 0x000024ff01007387 */ /* 0x0003e20000100800 */
[----:B------:R-:W-:Y:S01]  /*1790*/  ULEA.HI UR10, UR9, UR9, URZ, 0x1 ;  /* 0x00000009090a7291 */ /* 0x000fe2000f8f083f */
[----:B------:R-:W-:Y:S01]  /*17a0*/  CS2R R226, SRZ ;  /* 0x0000000000e27805 */ /* 0x000fe2000001ff00 */
[----:B------:R-:W-:Y:S01]  /*17b0*/  IMAD.MOV.U32 R228, RZ, RZ, RZ ;  /* 0x000000ffffe47224 */ /* 0x000fe200078e00ff */
[----:B------:R1:W-:Y:S01]  /*17c0*/  STL [R1+0x20], RZ ;  /* 0x000020ff01007387 */ /* 0x0003e20000100800 */
[----:B------:R-:W-:Y:S01]  /*17d0*/  ULOP3.LUT UR10, UR10, 0x7fffe, URZ, 0xc0, !UPT ;  /* 0x0007fffe0a0a7892 */ /* 0x000fe2000f8ec03f */
[----:B----4-:R-:W-:Y:S02]  /*17e0*/  CS2R R24, SRZ ;  /* 0x0000000000187805 */ /* 0x010fe4000001ff00 */
[----:B------:R-:W-:Y:S01]  /*17f0*/  CS2R R26, SRZ ;  /* 0x00000000001a7805 */ /* 0x000fe2000001ff00 */
[----:B------:R1:W-:Y:S01]  /*1800*/  STL [R1+0x1c], RZ ;  /* 0x00001cff01007387 */ /* 0x0003e20000100800 */
[----:B------:R-:W-:Y:S01]  /*1810*/  UIADD3 UR10, UR9, -UR10, URZ ;  /* 0x8000000a090a7290 */ /* 0x000fe2000fffe03f */
[----:B------:R-:W-:-:S02]  /*1820*/  CS2R R28, SRZ ;  /* 0x00000000001c7805 */ /* 0x000fc4000001ff00 */
[----:B------:R-:W-:Y:S01]  /*1830*/  CS2R R30, SRZ ;  /* 0x00000000001e7805 */ /* 0x000fe2000001ff00 */
[----:B------:R1:W-:Y:S01]  /*1840*/  STL [R1+0x18], RZ ;  /* 0x000018ff01007387 */ /* 0x0003e20000100800 */
[----:B------:R-:W-:Y:S01]  /*1850*/  ULEA UR10, UR10, UR14, 0xd ;  /* 0x0000000e0a0a7291 */ /* 0x000fe2000f8e683f */
[----:B------:R-:W-:Y:S02]  /*1860*/  CS2R R32, SRZ ;  /* 0x0000000000207805 */ /* 0x000fe4000001ff00 */
[----:B------:R-:W-:Y:S01]  /*1870*/  CS2R R34, SRZ ;  /* 0x0000000000227805 */ /* 0x000fe2000001ff00 */
[----:B------:R1:W-:Y:S01]  /*1880*/  STL [R1+0x14], RZ ;  /* 0x000014ff01007387 */ /* 0x0003e20000100800 */
[----:B------:R-:W-:Y:S01]  /*1890*/  UIADD3 UR10, UR10, 0x100, URZ ;  /* 0x000001000a0a7890 */ /* 0x000fe2000fffe03f */
[----:B------:R-:W-:Y:S02]  /*18a0*/  CS2R R36, SRZ ;  /* 0x0000000000247805 */ /* 0x000fe4000001ff00 */
[----:B------:R-:W-:Y:S01]  /*18b0*/  CS2R R38, SRZ ;  /* 0x0000000000267805 */ /* 0x000fe2000001ff00 */
[----:B------:R1:W-:Y:S01]  /*18c0*/  STL [R1+0x10], RZ ;  /* 0x000010ff01007387 */ /* 0x0003e20000100800 */
[----:B------:R-:W-:Y:S01]  /*18d0*/  USHF.R.U32.HI UR10, URZ, 0x4, UR10 ;  /* 0x000000043f0a7899 */ /* 0x000fe2000801160a */
[----:B------:R-:W-:-:S02]  /*18e0*/  CS2R R40, SRZ ;  /* 0x0000000000287805 */ /* 0x000fc4000001ff00 */
[----:B------:R-:W-:Y:S01]  /*18f0*/  CS2R R42, SRZ ;  /* 0x00000000002a7805 */ /* 0x000fe2000001ff00 */
[----:B------:R1:W-:Y:S01]  /*1900*/  STL [R1+0xc], RZ ;  /* 0x00000cff01007387 */ /* 0x0003e20000100800 */
[----:B------:R-:W-:Y:S01]  /*1910*/  ULOP3.LUT UR15, UR10, 0x3fff, URZ, 0xc0, !UPT ;  /* 0x00003fff0a0f7892 */ /* 0x000fe2000f8ec03f */
        /* <DEDUP_REMOVED lines=10> */
[----:B------:R1:W-:Y:S01]  /*19c0*/  STL [R1], RZ ;  /* 0x000000ff01007387 */ /* 0x0003e20000100800 */
[----:B------:R-:W-:Y:S02]  /*19d0*/  CS2R R60, SRZ ;  /* 0x00000000003c7805 */ /* 0x000fe4000001ff00 */
[----:B------:R-:W-:Y:S02]  /*19e0*/  CS2R R62, SRZ ;  /* 0x00000000003e7805 */ /* 0x000fe4000001ff00 */
[----:B------:R-:W-:Y:S02]  /*19f0*/  CS2R R64, SRZ ;  /* 0x0000000000407805 */ /* 0x000fe4000001ff00 */
[----:B------:R-:W-:-:S02]  /*1a00*/  CS2R R66, SRZ ;  /* 0x0000000000427805 */ /* 0x000fc4000001ff00 */
[----:B------:R-:W-:Y:S02]  /*1a10*/  CS2R R68, SRZ ;  /* 0x0000000000447805 */ /* 0x000fe4000001ff00 */
[----:B------:R-:W-:Y:S02]  /*1a20*/  CS2R R70, SRZ ;  /* 0x0000000000467805 */ /* 0x000fe4000001ff00 */
        /* <DEDUP_REMOVED lines=39> */
[----:B------:R-:W-:Y:S01]  /*1ca0*/  CS2R R150, SRZ ;  /* 0x0000000000967805 */ /* 0x000fe2000001ff00 */
[----:B-1----:R-:W-:Y:S06]  /*1cb0*/  @!P1 BRA `(.L_x_17) ;  /* 0x0000001000949947 */ /* 0x002fec0003800000 */
[----:B------:R-:W-:-:S06]  /*1cc0*/  UISETP.NE.AND UP0, UPT, UR23, 0x3, UPT ;  /* 0x000000031700788c */ /* 0x000fcc000bf05270 */
[----:B------:R-:W-:-:S13]  /*1cd0*/  PLOP3.LUT P2, PT, PT, PT, UP0, 0x80, 0x0 ;  /* 0x000000000000781c */ /* 0x000fda0003f4f008 */
[----:B------:R-:W-:Y:S05]  /*1ce0*/  @!P2 BRA `(.L_x_18) ;  /* 0x000000000004a947 */ /* 0x000fea0003800000 */
[----:B------:R-:W-:Y:S01]  /*1cf0*/  BPT.TRAP 0x1 ;  /* 0x000000040000795c */ /* 0x000fe20000300000 */
.L_x_18:
[----:B------:R-:W-:Y:S01]  /*1d00*/  ULEA UR6, UR5, UR14, 0x3 ;  /* 0x0000000e05067291 */ /* 0x000fe2000f8e183f */
[----:B------:R-:W-:-:S05]  /*1d10*/  IMAD.U32 R0, RZ, RZ, UR4 ;  /* 0x00000004ff007e24 */ /* 0x000fca000f8e00ff */
[----:B------:R-:W-:-:S04]  /*1d20*/  SHF.L.U32 R0, R0, 0x1f, RZ ;  /* 0x0000001f00007819 */ /* 0x000fc800000006ff */
[----:B------:R0:W1:Y:S01]  /*1d30*/  SYNCS.PHASECHK.TRANS64.TRYWAIT P1, [UR6], R0 ;  /* 0x00000000ff0075a7 */ /* 0x0000620008020146 */
[----:B------:R-:W-:Y:S05]  /*1d40*/  @!P2 BRA `(.L_x_19) ;  /* 0x000000000004a947 */ /* 0x000fea0003800000 */
[----:B------:R-:W-:Y:S01]  /*1d50*/  BPT.TRAP 0x1 ;  /* 0x000000040000795c */ /* 0x000fe20000300000 */
.L_x_19:
[----:B-1----:R-:W-:Y:S05]  /*1d60*/  @P1 BRA `(.L_x_20) ;  /* 0x0000000000081947 */ /* 0x002fea0003800000 */
[----:B------:R-:W1:Y:S02]  /*1d70*/  SYNCS.PHASECHK.TRANS64.TRYWAIT P1, [UR6], R0 ;  /* 0x00000000ff0075a7 */ /* 0x000e640008020146 */
[----:B-1----:R-:W-:Y:S05]  /*1d80*/  @!P1 BRA `(.L_x_21) ;  /* 0x000000e4004c9947 */ /* 0x002fea0003800000 */
.L_x_20:
[----:B------:R-:W-:Y:S01]  /*1d90*/  UIADD3 UR6, UR14, 0x10100, URZ ;  /* 0x000101000e067890 */ /* 0x000fe2000fffe03f */
[----:B------:R-:W-:Y:S01]  /*1da0*/  WARPGROUP.ARRIVE ;  /* 0x00000000000079c5 */ /* 0x000fe20000000000 */
[----:B------:R-:W-:Y:S01]  /*1db0*/  ULOP3.LUT UR8, UR15, 0x10000, URZ, 0xfc, !UPT ;  /* 0x000100000f087892 */ /* 0x000fe2000f8efc3f */
[----:B------:R2:W-:Y:S01]  /*1dc0*/  STL [R1+0x6c], RZ ;  /* 0x00006cff01007387 */ /* 0x0005e20000100800 */
[----:B------:R-:W-:Y:S01]  /*1dd0*/  USHF.R.U32.HI UR6, URZ, 0x4, UR6 ;  /* 0x000000043f067899 */ /* 0x000fe20008011606 */
[----:B01----:R-:W-:Y:S01]  /*1de0*/  IMAD.MOV.U32 R0, RZ, RZ, RZ ;  /* 0x000000ffff007224 */ /* 0x003fe200078e00ff */
[----:B------:R-:W-:Y:S01]  /*1df0*/  UMOV UR9, 0x40000040 ;  /* 0x4000004000097882 */ /* 0x000fe20000000000 */
[----:B------:R-:W-:Y:S01]  /*1e00*/  UMOV UR11, 0x40000040 ;  /* 0x40000040000b7882 */ /* 0x000fe20000000000 */
[----:B------:R-:W-:Y:S01]  /*1e10*/  ULOP3.LUT UR6, UR6, 0x3fff, URZ, 0xc0, !UPT ;  /* 0x00003fff06067892 */ /* 0x000fe2000f8ec03f */
[----:B------:R2:W-:Y:S01]  /*1e20*/  STL [R1+0x68], RZ ;  /* 0x000068ff01007387 */ /* 0x0005e20000100800 */
[----:B------:R-:W-:-:S02]  /*1e30*/  CS2R R2, SRZ ;  /* 0x0000000000027805 */ /* 0x000fc4000001ff00 */
[----:B------:R-:W-:Y:S01]  /*1e40*/  CS2R R4, SRZ ;  /* 0x0000000000047805 */ /* 0x000fe2000001ff00 */
[----:B------:R-:W-:Y:S01]  /*1e50*/  ULOP3.LUT UR7, UR6, 0x10000, URZ, 0xfc, !UPT ;  /* 0x0001000006077892 */ /* 0x000fe2000f8efc3f */
[----:B------:R2:W-:Y:S01]  /*1e60*/  STL [R1+0x64], RZ ;  /* 0x000064ff01007387 */ /* 0x0005e20000100800 */
[----:B------:R-:W-:Y:S01]  /*1e70*/  ULEA UR6, UR5, UR8, 0xa ;  /* 0x0000000805067291 */ /* 0x000fe2000f8e503f */
[----:B------:R-:W-:Y:S01]  /*1e80*/  CS2R R6, SRZ ;  /* 0x0000000000067805 */ /* 0x000fe2000001ff00 */
[----:B------:R-:W-:Y:S01]  /*1e90*/  ULEA UR7, UR5, UR7, 0xb ;  /* 0x0000000705077291 */ /* 0x000fe2000f8e583f */
[----:B------:R2:W-:Y:S01]  /*1ea0*/  STL [R1+0x60], RZ ;  /* 0x000060ff01007387 */ /* 0x0005e20000100800 */
[----:B------:R-:W-:Y:S02]  /*1eb0*/  CS2R R8, SRZ ;  /* 0x0000000000087805 */ /* 0x000fe4000001ff00 */
[----:B------:R-:W-:Y:S02]  /*1ec0*/  CS2R R10, SRZ ;  /* 0x00000000000a7805 */ /* 0x000fe4000001ff00 */
[----:B------:R-:W-:Y:S01]  /*1ed0*/  CS2R R12, SRZ ;  /* 0x00000000000c7805 */ /* 0x000fe2000001ff00 */
[----:B------:R-:W-:Y:S01]  /*1ee0*/  UMOV UR8, UR6 ;  /* 0x0000000600087c82 */ /* 0x000fe20008000000 */
[----:B------:R2:W-:Y:S01]  /*1ef0*/  STL [R1+0x5c], RZ ;  /* 0x00005cff01007387 */ /* 0x0005e20000100800 */
[----:B------:R-:W-:Y:S01]  /*1f00*/  UMOV UR10, UR7 ;  /* 0x00000007000a7c82 */ /* 0x000fe20008000000 */
[----:B------:R-:W-:Y:S01]  /*1f10*/  CS2R R14, SRZ ;  /* 0x00000000000e7805 */ /* 0x000fe2000001ff00 */
[----:B------:R-:W-:Y:S01]  /*1f20*/  QGMMA.64x256x32.F32.E4M3.E4M3 R24, gdesc[UR8], RZ, !UPT ;  /* 0x03e00000081879f3 */ /* 0x000fe2000c7008ff */
[----:B------:R-:W-:Y:S01]  /*1f30*/  UIADD3 UR8, UR6, 0x2, URZ ;  /* 0x0000000206087890 */ /* 0x000fe2000fffe03f */
[----:B------:R2:W-:Y:S01]  /*1f40*/  STL [R1+0x58], RZ ;  /* 0x000058ff01007387 */ /* 0x0005e20000100800 */
[----:B------:R-:W-:Y:S01]  /*1f50*/  UIADD3 UR10, UR7, 0x2, URZ ;  /* 0x00000002070a7890 */ /* 0x000fe2000fffe03f */
[----:B------:R-:W-:Y:S01]  /*1f60*/  CS2R R16, SRZ ;  /* 0x0000000000107805 */ /* 0x000fe2000001ff00 */
[----:B------:R-:W-:Y:S01]  /*1f70*/  UMOV UR9, 0x40000040 ;  /* 0x4000004000097882 */ /* 0x000fe20000000000 */
[----:B------:R-:W-:Y:S01]  /*1f80*/  UMOV UR11, 0x40000040 ;  /* 0x40000040000b7882 */ /* 0x000fe20000000000 */
        /* <DEDUP_REMOVED lines=54> */
[----:B------:R-:W-:Y:S01]  /*22f0*/  CS2R R226, SRZ ;  /* 0x0000000000e27805 */ /* 0x000fe2000001ff00 */
[----:B------:R-:W-:Y:S01]  /*2300*/  IMAD.MOV.U32 R228, RZ, RZ, RZ ;  /* 0x000000ffffe47224 */ /* 0x000fe200078e00ff */
[----:B------:R2:W-:Y:S04]  /*2310*/  STL [R1+0x1c], RZ ;  /* 0x00001cff01007387 */ /* 0x0005e80000100800 */
[----:B------:R2:W-:Y:S04]  /*2320*/  STL [R1+0x18], RZ ;  /* 0x000018ff01007387 */ /* 0x0005e80000100800 */
[----:B------:R2:W-:Y:S04]  /*2330*/  STL [R1+0x14], RZ ;  /* 0x000014ff01007387 */ /* 0x0005e80000100800 */
[----:B------:R2:W-:Y:S04]  /*2340*/  STL [R1+0x10], RZ ;  /* 0x000010ff01007387 */ /* 0x0005e80000100800 */
[----:B------:R2:W-:Y:S04]  /*2350*/  STL [R1+0xc], RZ ;  /* 0x00000cff01007387 */ /* 0x0005e80000100800 */
[----:B------:R2:W-:Y:S04]  /*2360*/  STL [R1+0x8], RZ ;  /* 0x000008ff01007387 */ /* 0x0005e80000100800 */
[----:B------:R2:W-:Y:S04]  /*2370*/  STL [R1+0x4], RZ ;  /* 0x000004ff01007387 */ /* 0x0005e80000100800 */
[----:B------:R2:W-:Y:S01]  /*2380*/  STL [R1], RZ ;  /* 0x000000ff01007387 */ /* 0x0005e20000100800 */
[----:B------:R-:W-:Y:S01]  /*2390*/  QGMMA.64x256x32.F32.E4M3.E4M3 R24, gdesc[UR8], R24 ;  /* 0x03e00000081879f3 */ /* 0x000fe20008700818 */
[----:B------:R-:W-:-:S02]  /*23a0*/  UIADD3 UR8, UR6, 0x4, URZ ;  /* 0x0000000406087890 */ /* 0x000fc4000fffe03f */
[----:B------:R-:W-:Y:S01]  /*23b0*/  UIADD3 UR10, UR7, 0x4, URZ ;  /* 0x00000004070a7890 */ /* 0x000fe2000fffe03f */
[----:B------:R-:W-:Y:S01]  /*23c0*/  UMOV UR9, 0x40000040 ;  /* 0x4000004000097882 */ /* 0x000fe20000000000 */
[----:B------:R-:W-:-:S15]  /*23d0*/  UMOV UR11, 0x40000040 ;  /* 0x40000040000b7882 */ /* 0x000fde0000000000 */
[----:B------:R-:W-:-:S08]  /*23e0*/  NOP ;  /* 0x0000000000007918 */ /* 0x000fd00000000000 */
[----:B------:R-:W-:Y:S01]  /*23f0*/  QGMMA.64x256x32.F32.E4M3.E4M3 R24, gdesc[UR8], R24 ;  /* 0x03e00000081879f3 */ /* 0x000fe20008700818 */
[----:B------:R-:W-:Y:S02]  /*2400*/  UIADD3 UR10, UR7, 0x6, URZ ;  /* 0x00000006070a7890 */ /* 0x000fe4000fffe03f */
[----:B------:R-:W-:Y:S01]  /*2410*/  UIADD3 UR8, UR6, 0x6, URZ ;  /* 0x0000000606087890 */ /* 0x000fe2000fffe03f */
[----:B------:R-:W-:Y:S01]  /*2420*/  ULDC UR7, c[0x0][0x50c] ;  /* 0x0001430000077ab9 */ /* 0x000fe20000000800 */
[----:B------:R-:W-:Y:S01]  /*2430*/  UMOV UR9, 0x40000040 ;  /* 0x4000004000097882 */ /* 0x000fe20000000000 */
[----:B------:R-:W-:Y:S01]  /*2440*/  UISETP.NE.AND UP0, UPT, UR7, 0x4, UPT ;  /* 0x000000040700788c */ /* 0x000fe2000bf05270 */
[----:B------:R-:W-:Y:S01]  /*2450*/  UMOV UR11, 0x40000040 ;  /* 0x40000040000b7882 */ /* 0x000fe20000000000 */
[----:B------:R-:W-:Y:S02]  /*2460*/  UMOV UR6, 0x4 ;  /* 0x0000000400067882 */ /* 0x000fe40000000000 */
[----:B------:R-:W-:-:S06]  /*2470*/  USEL UR7, URZ, 0x1, UP0 ;  /* 0x000000013f077887 */ /* 0x000fcc0008000000 */
[----:B------:R-:W-:-:S12]  /*2480*/  ISETP.NE.AND P1, PT, RZ, UR7, PT ;  /* 0x00000007ff007c0c */ /* 0x000fd8000bf25270 */
[----:B------:R-:W-:Y:S01]  /*2490*/  QGMMA.64x256x32.F32.E4M3.E4M3 R24, gdesc[UR8], R24, gsb0 ;  /* 0x03e00000081879f3 */ /* 0x000fe20008000818 */
[----:B--2---:R-:W-:Y:S05]  /*24a0*/  @!P1 BRA `(.L_x_22) ;  /* 0x0000000800809947 */ /* 0x004fea0003800000 */
[----:B------:R-:W-:Y:S02]  /*24b0*/  WARPGROUP.DEPBAR.LE gsb0, 0x0 ;  /* 0x00008000000079c5 */ /* 0x000fe40000010000 */
[----:B------:R-:W-:-:S01]  /*24c0*/  FADD R227, RZ, R25 ;  /* 0x00000019ffe37221 */ /* 0x000fc20000000000 */
[----:B------:R-:W-:Y:S01]  /*24d0*/  FADD R228, RZ, R24 ;  /* 0x00000018ffe47221 */ /* 0x000fe20000000000 */
[----:B------:R-:W-:-:S01]  /*24e0*/  FADD R226, RZ, R26 ;  /* 0x0000001affe27221 */ /* 0x000fc20000000000 */
[----:B------:R-:W-:Y:S01]  /*24f0*/  FADD R225, RZ, R27 ;  /* 0x0000001bffe17221 */ /* 0x000fe20000000000 */
[----:B------:R-:W-:-:S01]  /*2500*/  FADD R224, RZ, R28 ;  /* 0x0000001cffe07221 */ /* 0x000fc20000000000 */
[----:B------:R0:W-:Y:S01]  /*2510*/  STL [R1+0x84], R227 ;  /* 0x000084e301007387 */ /* 0x0001e20000100800 */
[----:B------:R-:W-:-:S01]  /*2520*/  FADD R223, RZ, R29 ;  /* 0x0000001dffdf7221 */ /* 0x000fc20000000000 */
[----:B------:R-:W-:Y:S01]  /*2530*/  FADD R222, RZ, R30 ;  /* 0x0000001effde7221 */ /* 0x000fe20000000000 */
[----:B------:R-:W-:-:S01]  /*2540*/  FADD R221, RZ, R31 ;  /* 0x0000001fffdd7221 */ /* 0x000fc20000000000 */
[----:B------:R-:W-:Y:S01]  /*2550*/  FADD R220, RZ, R32 ;  /* 0x00000020ffdc7221 */ /* 0x000fe20000000000 */
[----:B------:R-:W-:-:S01]  /*2560*/  FADD R219, RZ, R33 ;  /* 0x00000021ffdb7221 */ /* 0x000fc20000000000 */
[----:B------:R-:W-:Y:S01]  /*2570*/  FADD R218, RZ, R34 ;  /* 0x00000022ffda7221 */ /* 0x000fe20000000000 */
[----:B------:R-:W-:-:S01]  /*2580*/  FADD R217, RZ, R35 ;  /* 0x00000023ffd97221 */ /* 0x000fc20000000000 */
[----:B------:R-:W-:Y:S01]  /*2590*/  FADD R216, RZ, R36 ;  /* 0x00000024ffd87221 */ /* 0x000fe20000000000 */
[----:B------:R-:W-:-:S01]  /*25a0*/  FADD R215, RZ, R37 ;  /* 0x00000025ffd77221 */ /* 0x000fc20000000000 */
[----:B0-----:R-:W-:Y:S01]  /*25b0*/  FADD R227, RZ, R124 ;  /* 0x0000007cffe37221 */ /* 0x001fe20000000000 */
[----:B------:R-:W-:-:S01]  /*25c0*/  FADD R214, RZ, R38 ;  /* 0x00000026ffd67221 */ /* 0x000fc20000000000 */
[----:B------:R-:W-:Y:S01]  /*25d0*/  FADD R213, RZ, R39 ;  /* 0x00000027ffd57221 */ /* 0x000fe20000000000 */
[----:B------:R-:W-:-:S01]  /*25e0*/  FADD R212, RZ, R40 ;  /* 0x00000028ffd47221 */ /* 0x000fc20000000000 */
[----:B------:R-:W-:Y:S01]  /*25f0*/  FADD R211, RZ, R41 ;  /* 0x00000029ffd37221 */ /* 0x000fe20000000000 */
[----:B------:R0:W-:Y:S01]  /*2600*/  STL [R1], R227 ;  /* 0x000000e301007387 */ /* 0x0001e20000100800 */
        /* <DEDUP_REMOVED lines=94> */
[----:B0-----:R-:W-:-:S05]  /*2bf0*/  FADD R227, RZ, R131 ;  /* 0x00000083ffe37221 */ /* 0x001fca0000000000 */
[----:B------:R0:W-:Y:S02]  /*2c00*/  STL [R1+0x1c], R227 ;  /* 0x00001ce301007387 */ /* 0x0001e40000100800 */
        /* <DEDUP_REMOVED lines=39> */
[----:B------:R0:W-:Y:S04]  /*2e80*/  STL [R1+0x6c], R227 ;  /* 0x00006ce301007387 */ /* 0x0001e80000100800 */
[----:B0-----:R0:W5:Y:S01]  /*2e90*/  LDL.LU R227, [R1+0x84] ;  /* 0x0000840001e37983 */ /* 0x0011620000300800 */
[----:B------:R-:W-:-:S05]  /*2ea0*/  UMOV UR6, URZ ;  /* 0x0000003f00067c82 */ /* 0x000fca0008000000 */
.L_x_22:
[----:B------:R-:W-:Y:S01]  /*2eb0*/  UIADD3 UR16, UR5, 0x1, URZ ;  /* 0x0000000105107890 */ /* 0x000fe2000fffe03f */
[----:B------:R-:W-:-:S03]  /*2ec0*/  UMOV UR8, 0x1 ;  /* 0x0000000100087882 */ /* 0x000fc60000000000 */
[----:B------:R-:W-:-:S04]  /*2ed0*/  UISETP.NE.AND UP0, UPT, UR16, 0x4, UPT ;  /* 0x000000041000788c */ /* 0x000fc8000bf05270 */
[----:B------:R-:W-:Y:S02]  /*2ee0*/  USEL UR17, URZ, 0x1, UP0 ;  /* 0x000000013f117887 */ /* 0x000fe40008000000 */
[----:B------:R-:W-:Y:S02]  /*2ef0*/  USEL UR16, UR16, URZ, UP0 ;  /* 0x0000003f10107287 */ /* 0x000fe40008000000 */
[----:B------:R-:W-:-:S12]  /*2f00*/  ULOP3.LUT UR17, UR4, UR17, URZ, 0x3c, !UPT ;  /* 0x0000001104117292 */ /* 0x000fd8000f8e3c3f */
.L_x_17:
[----:B------:R-:W-:-:S04]  /*2f10*/  UISETP.LT.AND UP0, UPT, UR12, 0x1, UPT ;  /* 0x000000010c00788c */ /* 0x000fc8000bf01270 */
[----:B------:R-:W-:-:S04]  /*2f20*/  USEL UR9, UR12, 0x1, UP0 ;  /* 0x000000010c097887 */ /* 0x000fc80008000000 */
[----:B------:R-:W-:-:S04]  /*2f30*/  UIADD3 UR9, UR12, -UR9, URZ ;  /* 0x800000090c097290 */ /* 0x000fc8000fffe03f */
[----:B------:R-:W-:-:S06]  /*2f40*/  UISETP.GE.AND UP0, UPT, UR9, 0x1, UPT ;  /* 0x000000010900788c */ /* 0x000fcc000bf06270 */
[----:B------:R-:W-:-:S13]  /*2f50*/  PLOP3.LUT P1, PT, PT, PT, UP0, 0x80, 0x0 ;  /* 0x000000000000781c */ /* 0x000fda0003f2f008 */
[----:B------:R-:W-:Y:S05]  /*2f60*/  @!P1 BRA `(.L_x_23) ;  /* 0x0000001000cc9947 */ /* 0x000fea0003800000 */
[----:B------:R-:W-:Y:S01]  /*2f70*/  UMOV UR24, UR9 ;  /* 0x0000000900187c82 */ /* 0x000fe20008000000 */
[----:B------:R-:W-:Y:S01]  /*2f80*/  UMOV UR25, UR5 ;  /* 0x0000000500197c82 */ /* 0x000fe20008000000 */
[----:B------:R-:W-:-:S05]  /*2f90*/  ULDC UR27, c[0x0][0x50c] ;  /* 0x00014300001b7ab9 */ /* 0x000fca0000000800 */
.L_x_31:
[----:B------:R-:W-:-:S06]  /*2fa0*/  UISETP.NE.AND UP0, UPT, UR23, 0x3, UPT ;  /* 0x000000031700788c */ /* 0x000fcc000bf05270 */
[----:B------:R-:W-:-:S13]  /*2fb0*/  PLOP3.LUT P2, PT, PT, PT, UP0, 0x80, 0x0 ;  /* 0x000000000000781c */ /* 0x000fda0003f4f008 */
[----:B-1---5:R-:W-:Y:S05]  /*2fc0*/  @!P2 BRA `(.L_x_24) ;  /* 0x000000000004a947 */ /* 0x022fea0003800000 */
[----:B------:R-:W-:Y:S01]  /*2fd0*/  BPT.TRAP 0x1 ;  /* 0x000000040000795c */ /* 0x000fe20000300000 */
.L_x_24:
[----:B------:R-:W1:Y:S01]  /*2fe0*/  S2UR UR9, SR_CgaCtaId ;  /* 0x00000000000979c3 */ /* 0x000e620000008800 */
[----:B------:R-:W-:Y:S01]  /*2ff0*/  UMOV UR14, 0x400 ;  /* 0x00000400000e7882 */ /* 0x000fe20000000000 */
[----:B------:R-:W-:-:S05]  /*3000*/  IMAD.U32 R229, RZ, RZ, UR17 ;  /* 0x00000011ffe57e24 */ /* 0x000fca000f8e00ff */
[----:B------:R-:W-:Y:S01]  /*3010*/  SHF.L.U32 R229, R229, 0x1f, RZ ;  /* 0x0000001fe5e57819 */ /* 0x000fe200000006ff */
[----:B-1----:R-:W-:-:S04]  /*3020*/  ULEA UR14, UR9, UR14, 0x18 ;  /* 0x0000000e090e7291 */ /* 0x002fc8000f8ec03f */
[----:B------:R-:W-:-:S09]  /*3030*/  ULEA UR9, UR16, UR14, 0x3 ;  /* 0x0000000e10097291 */ /* 0x000fd2000f8e183f */
[----:B------:R1:W2:Y:S01]  /*3040*/  SYNCS.PHASECHK.TRANS64.TRYWAIT P1, [UR9], R229 ;  /* 0x000000e5ff0075a7 */ /* 0x0002a20008020149 */
[----:B------:R-:W-:Y:S05]  /*3050*/  @!P2 BRA `(.L_x_25) ;  /* 0x000000000004a947 */ /* 0x000fea0003800000 */
[----:B------:R-:W-:Y:S01]  /*3060*/  BPT.TRAP 0x1 ;  /* 0x000000040000795c */ /* 0x000fe20000300000 */
.L_x_25:
[----:B--2---:R-:W-:Y:S05]  /*3070*/  @P1 BRA `(.L_x_26) ;  /* 0x0000000000081947 */ /* 0x004fea0003800000 */
[----:B------:R-:W2:Y:S02]  /*3080*/  SYNCS.PHASECHK.TRANS64.TRYWAIT P1, [UR9], R229 ;  /* 0x000000e5ff0075a7 */ /* 0x000ea40008020149 */
[----:B--2---:R-:W-:Y:S05]  /*3090*/  @!P1 BRA `(.L_x_27) ;  /* 0x000000d000a09947 */ /* 0x004fea0003800000 */
.L_x_26:
[----:B------:R-:W-:Y:S01]  /*30a0*/  UIADD3 UR9, UR14, 0x10100, URZ ;  /* 0x000101000e097890 */ /* 0x000fe2000fffe03f */
[----:B------:R-:W-:Y:S01]  /*30b0*/  WARPGROUP.ARRIVE ;  /* 0x00000000000079c5 */ /* 0x000fe20000000000 */
[----:B------:R-:W-:Y:S02]  /*30c0*/  UISETP.NE.AND UP0, UPT, UR7, URZ, UPT ;  /* 0x0000003f0700728c */ /* 0x000fe4000bf05270 */
[----:B------:R-:W-:Y:S02]  /*30d0*/  USHF.R.U32.HI UR9, URZ, 0x4, UR9 ;  /* 0x000000043f097899 */ /* 0x000fe40008011609 */
[----:B------:R-:W-:Y:S02]  /*30e0*/  USEL UR8, UR8, URZ, !UP0 ;  /* 0x0000003f08087287 */ /* 0x000fe4000c000000 */
[----:B------:R-:W-:Y:S02]  /*30f0*/  ULOP3.LUT UR9, UR9, 0x3fff, URZ, 0xc0, !UPT ;  /* 0x00003fff09097892 */ /* 0x000fe4000f8ec03f */
[----:B------:R-:W-:-:S02]  /*3100*/  ULOP3.LUT UR7, UR15, 0x10000, URZ, 0xfc, !UPT ;  /* 0x000100000f077892 */ /* 0x000fc4000f8efc3f */
[----:B------:R-:W-:Y:S02]  /*3110*/  ULOP3.LUT UR9, UR9, 0x10000, URZ, 0xfc, !UPT ;  /* 0x0001000009097892 */ /* 0x000fe4000f8efc3f */
[----:B------:R-:W-:Y:S02]  /*3120*/  UISETP.NE.U32.AND UP0, UPT, UR8, URZ, UPT ;  /* 0x0000003f0800728c */ /* 0x000fe4000bf05070 */
[----:B------:R-:W-:Y:S02]  /*3130*/  ULEA UR7, UR16, UR7, 0xa ;  /* 0x0000000710077291 */ /* 0x000fe4000f8e503f */
[----:B------:R-:W-:Y:S01]  /*3140*/  ULEA UR26, UR16, UR9, 0xb ;  /* 0x00000009101a7291 */ /* 0x000fe2000f8e583f */
[----:B------:R-:W-:Y:S02]  /*3150*/  UMOV UR11, 0x40000040 ;  /* 0x40000040000b7882 */ /* 0x000fe40000000000 */
[----:B------:R-:W-:Y:S01]  /*3160*/  UMOV UR9, 0x40000040 ;  /* 0x4000004000097882 */ /* 0x000fe20000000000 */
[----:B------:R-:W-:Y:S01]  /*3170*/  UIADD3 UR6, UR6, 0x4, URZ ;  /* 0x0000000406067890 */ /* 0x000fe2000fffe03f */
[----:B------:R-:W-:-:S02]  /*3180*/  UMOV UR8, UR7 ;  /* 0x0000000700087c82 */ /* 0x000fc40008000000 */
[----:B------:R-:W-:Y:S02]  /*3190*/  UMOV UR10, UR26 ;  /* 0x0000001a000a7c82 */ /* 0x000fe40008000000 */
[----:B------:R-:W-:Y:S01]  /*31a0*/  QGMMA.64x256x32.F32.E4M3.E4M3 R24, gdesc[UR8], R24, UP0 ;  /* 0x03e00000081879f3 */ /* 0x000fe2000bf00818 */
[----:B------:R-:W-:Y:S02]  /*31b0*/  UIADD3 UR8, UR7, 0x2, URZ ;  /* 0x0000000207087890 */ /* 0x000fe4000fffe03f */
[----:B------:R-:W-:Y:S01]  /*31c0*/  UIADD3 UR10, UR26, 0x2, URZ ;  /* 0x000000021a0a7890 */ /* 0x000fe2000fffe03f */
[----:B------:R-:W-:Y:S01]  /*31d0*/  UMOV UR9, 0x40000040 ;  /* 0x4000004000097882 */ /* 0x000fe20000000000 */
[----:B------:R-:W-:Y:S01]  /*31e0*/  UMOV UR11, 0x40000040 ;  /* 0x40000040000b7882 */ /* 0x000fe20000000000 */
[----:B------:R-:W-:-:S15]  /*31f0*/  UISETP.NE.AND UP0, UPT, UR6, UR27, UPT ;  /* 0x0000001b0600728c */ /* 0x000fde000bf05270 */
[----:B------:R-:W-:-:S07]  /*3200*/  NOP ;  /* 0x0000000000007918 */ /* 0x000fce0000000000 */
[----:B------:R-:W-:Y:S01]  /*3210*/  QGMMA.64x256x32.F32.E4M3.E4M3 R24, gdesc[UR8], R24 ;  /* 0x03e00000081879f3 */ /* 0x000fe20008700818 */
[----:B------:R-:W-:Y:S02]  /*3220*/  UIADD3 UR8, UR7, 0x4, URZ ;  /* 0x0000000407087890 */ /* 0x000fe4000fffe03f */
[----:B------:R-:W-:Y:S01]  /*3230*/  UIADD3 UR10, UR26, 0x4, URZ ;  /* 0x000000041a0a7890 */ /* 0x000fe2000fffe03f */
[----:B------:R-:W-:Y:S01]  /*3240*/  UMOV UR9, 0x40000040 ;  /* 0x4000004000097882 */ /* 0x000fe20000000000 */
[----:B------:R-:W-:-:S15]  /*3250*/  UMOV UR11, 0x40000040 ;  /* 0x40000040000b7882 */ /* 0x000fde0000000000 */
[----:B------:R-:W-:-:S08]  /*3260*/  NOP ;  /* 0x0000000000007918 */ /* 0x000fd00000000000 */
[----:B------:R-:W-:Y:S01]  /*3270*/  QGMMA.64x256x32.F32.E4M3.E4M3 R24, gdesc[UR8], R24 ;  /* 0x03e00000081879f3 */ /* 0x000fe20008700818 */
[----:B------:R-:W-:Y:S02]  /*3280*/  UIADD3 UR8, UR7, 0x6, URZ ;  /* 0x0000000607087890 */ /* 0x000fe4000fffe03f */
[----:B------:R-:W-:Y:S01]  /*3290*/  UIADD3 UR10, UR26, 0x6, URZ ;  /* 0x000000061a0a7890 */ /* 0x000fe2000fffe03f */
[----:B------:R-:W-:Y:S01]  /*32a0*/  UMOV UR9, 0x40000040 ;  /* 0x4000004000097882 */ /* 0x000fe20000000000 */
[----:B------:R-:W-:Y:S01]  /*32b0*/  UMOV UR11, 0x40000040 ;  /* 0x40000040000b7882 */ /* 0x000fe20000000000 */
[----:B------:R-:W-:-:S06]  /*32c0*/  USEL UR7, URZ, 0x1, UP0 ;  /* 0x000000013f077887 */ /* 0x000fcc0008000000 */
[----:B------:R-:W-:-:S15]  /*32d0*/  ISETP.NE.AND P1, PT, RZ, UR7, PT ;  /* 0x00000007ff007c0c */ /* 0x000fde000bf25270 */
[----:B------:R-:W-:-:S01]  /*32e0*/  NOP ;  /* 0x0000000000007918 */ /* 0x000fc20000000000 */
[----:B------:R-:W-:Y:S03]  /*32f0*/  QGMMA.64x256x32.F32.E4M3.E4M3 R24, gdesc[UR8], R24, gsb0 ;  /* 0x03e00000081879f3 */ /* 0x000fe60008000818 */
[----:B------:R-:W-:Y:S02]  /*3300*/  WARPGROUP.DEPBAR.LE gsb0, 0x1 ;  /* 0x00008000000079c5 */ /* 0x000fe40000010100 */
[----:B------:R-:W-:Y:S05]  /*3310*/  @!P1 BRA `(.L_x_28) ;  /* 0x0000000c00709947 */ /* 0x000fea0003800000 */
[----:B------:R-:W-:Y:S02]  /*3320*/  WARPGROUP.DEPBAR.LE gsb0, 0x0 ;  /* 0x00008000000079c5 */ /* 0x000fe40000010000 */
[----:B-----5:R-:W-:-:S01]  /*3330*/  FADD R227, R25, R227 ;  /* 0x000000e319e37221 */ /* 0x020fc20000000000 */
[----:B------:R-:W-:Y:S01]  /*3340*/  FADD R226, R26, R226 ;  /* 0x000000e21ae27221 */ /* 0x000fe20000000000 */
[----:B------:R-:W-:-:S01]  /*3350*/  FADD R225, R27, R225 ;  /* 0x000000e11be17221 */ /* 0x000fc20000000000 */
[----:B------:R-:W-:Y:S01]  /*3360*/  FADD R224, R28, R224 ;  /* 0x000000e01ce07221 */ /* 0x000fe20000000000 */
[----:B------:R-:W-:-:S01]  /*3370*/  FADD R223, R29, R223 ;  /* 0x000000df1ddf7221 */ /* 0x000fc20000000000 */
[----:B------:R2:W-:Y:S01]  /*3380*/  STL [R1+0x84], R227 ;  /* 0x000084e301007387 */ /* 0x0005e20000100800 */
[----:B------:R-:W-:-:S01]  /*3390*/  FADD R222, R30, R222 ;  /* 0x000000de1ede7221 */ /* 0x000fc20000000000 */
[----:B------:R-:W-:Y:S01]  /*33a0*/  FADD R221, R31, R221 ;  /* 0x000000dd1fdd7221 */ /* 0x000fe20000000000 */
[----:B------:R-:W-:-:S01]  /*33b0*/  FADD R220, R32, R220 ;  /* 0x000000dc20dc7221 */ /* 0x000fc20000000000 */
[----:B------:R-:W-:Y:S01]  /*33c0*/  FADD R219, R33, R219 ;  /* 0x000000db21db7221 */ /* 0x000fe20000000000 */
[----:B------:R-:W-:-:S01]  /*33d0*/  FADD R218, R34, R218 ;  /* 0x000000da22da7221 */ /* 0x000fc20000000000 */
[----:B------:R-:W-:Y:S01]  /*33e0*/  FADD R217, R35, R217 ;  /* 0x000000d923d97221 */ /* 0x000fe20000000000 */
[----:B------:R-:W-:-:S01]  /*33f0*/  FADD R216, R36, R216 ;  /* 0x000000d824d87221 */ /* 0x000fc20000000000 */
[----:B------:R-:W-:Y:S01]  /*3400*/  FADD R215, R37, R215 ;  /* 0x000000d725d77221 */ /* 0x000fe20000000000 */
[----:B------:R-:W-:-:S01]  /*3410*/  FADD R214, R38, R214 ;  /* 0x000000d626d67221 */ /* 0x000fc20000000000 */
[----:B--2---:R-:W2:Y:S01]  /*3420*/  LDL.LU R227, [R1+0x28] ;  /* 0x0000280001e37983 */ /* 0x004ea20000300800 */
[----:B------:R-:W-:-:S01]  /*3430*/  FADD R213, R39, R213 ;  /* 0x000000d527d57221 */ /* 0x000fc20000000000 */
[----:B------:R-:W-:Y:S01]  /*3440*/  FADD R212, R40, R212 ;  /* 0x000000d428d47221 */ /* 0x000fe20000000000 */
[----:B------:R-:W-:-:S01]  /*3450*/  FADD R211, R41, R211 ;  /* 0x000000d329d37221 */ /* 0x000fc20000000000 */
[----:B------:R3:W-:Y:S01]  /*3460*/  STL [R1+0x88], R226 ;  /* 0x000088e201007387 */ /* 0x0007e20000100800 */
[----:B------:R-:W-:-:S03]  /*3470*/  FADD R228, R24, R228 ;  /* 0x000000e418e47221 */ /* 0x000fc60000000000 */
[----:B---3--:R-:W3:Y:S04]  /*3480*/  LDL.LU R226, [R1+0x24] ;  /* 0x0000240001e27983 */ /* 0x008ee80000300800 */
[----:B------:R4:W-:Y:S04]  /*3490*/  STL [R1+0x8c], R225 ;  /* 0x00008ce101007387 */ /* 0x0009e80000100800 */
[----:B----4-:R-:W4:Y:S04]  /*34a0*/  LDL.LU R225, [R1+0x20] ;  /* 0x0000200001e17983 */ /* 0x010f280000300800 */
[----:B------:R0:W-:Y:S04]  /*34b0*/  STL [R1+0x90], R224 ;  /* 0x000090e001007387 */ /* 0x0001e80000100800 */
[----:B0-----:R-:W4:Y:S04]  /*34c0*/  LDL.LU R224, [R1+0x1c] ;  /* 0x00001c0001e07983 */ /* 0x001f280000300800 */
        /* <DEDUP_REMOVED lines=13> */
[----:B0-----:R-:W4:Y:S04]  /*35a0*/  LDL.LU R217, [R1] ;  /* 0x0000000001d97983 */ /* 0x001f280000300800 */
[----:B------:R-:W-:Y:S04]  /*35b0*/  STL [R1+0xb0], R216 ;  /* 0x0000b0d801007387 */ /* 0x000fe80000100800 */
[----:B------:R-:W-:Y:S04]  /*35c0*/  STL [R1+0xb4], R215 ;  /* 0x0000b4d701007387 */ /* 0x000fe80000100800 */
[----:B------:R-:W-:Y:S04]  /*35d0*/  STL [R1+0xb8], R214 ;  /* 0x0000b8d601007387 */ /* 0x000fe80000100800 */
[----:B------:R-:W-:Y:S04]  /*35e0*/  STL [R1+0xbc], R213 ;  /* 0x0000bcd501007387 */ /* 0x000fe80000100800 */
[----:B------:R-:W-:Y:S04]  /*35f0*/  STL [R1+0xc0], R212 ;  /* 0x0000c0d401007387 */ /* 0x000fe80000100800 */
[----:B------:R0:W-:Y:S01]  /*3600*/  STL [R1+0xc4], R211 ;  /* 0x0000c4d301007387 */ /* 0x0001e20000100800 */
[----:B--2---:R-:W-:-:S01]  /*3610*/  FADD R227, R134, R227 ;  /* 0x000000e386e37221 */ /* 0x004fc20000000000 */
[----:B---3--:R-:W-:Y:S01]  /*3620*/  FADD R226, R133, R226 ;  /* 0x000000e285e27221 */ /* 0x008fe20000000000 */
[----:B----4-:R-:W-:-:S01]  /*3630*/  FADD R225, R132, R225 ;  /* 0x000000e184e17221 */ /* 0x010fc20000000000 */
[----:B------:R-:W-:Y:S01]  /*3640*/  FADD R224, R131, R224 ;  /* 0x000000e083e07221 */ /* 0x000fe20000000000 */
[----:B------:R-:W-:-:S01]  /*3650*/  FADD R223, R130, R223 ;  /* 0x000000df82df7221 */ /* 0x000fc20000000000 */
[----:B------:R-:W-:Y:S01]  /*3660*/  FADD R222, R129, R222 ;  /* 0x000000de81de7221 */ /* 0x000fe20000000000 */
[----:B------:R-:W-:-:S01]  /*3670*/  FADD R221, R128, R221 ;  /* 0x000000dd80dd7221 */ /* 0x000fc20000000000 */
[----:B------:R-:W-:Y:S01]  /*3680*/  FADD R220, R127, R220 ;  /* 0x000000dc7fdc7221 */ /* 0x000fe20000000000 */
[----:B------:R-:W-:-:S01]  /*3690*/  FADD R219, R126, R219 ;  /* 0x000000db7edb7221 */ /* 0x000fc20000000000 */
[----:B------:R-:W-:Y:S01]  /*36a0*/  FADD R218, R125, R218 ;  /* 0x000000da7dda7221 */ /* 0x000fe20000000000 */
[----:B------:R-:W-:-:S05]  /*36b0*/  FADD R217, R124, R217 ;  /* 0x000000d97cd97221 */ /* 0x000fca0000000000 */
[----:B------:R2:W-:Y:S04]  /*36c0*/  STL [R1], R217 ;  /* 0x000000d901007387 */ /* 0x0005e80000100800 */
[----:B------:R3:W-:Y:S04]  /*36d0*/  STL [R1+0x4], R218 ;  /* 0x000004da01007387 */ /* 0x0007e80000100800 */
[----:B------:R4:W-:Y:S04]  /*36e0*/  STL [R1+0x8], R219 ;  /* 0x000008db01007387 */ /* 0x0009e80000100800 */
[----:B------:R1:W-:Y:S04]  /*36f0*/  STL [R1+0xc], R220 ;  /* 0x00000cdc01007387 */ /* 0x0003e80000100800 */
[----:B------:R1:W-:Y:S04]  /*3700*/  STL [R1+0x10], R221 ;  /* 0x000010dd01007387 */ /* 0x0003e80000100800 */
[----:B------:R1:W-:Y:S04]  /*3710*/  STL [R1+0x14], R222 ;  /* 0x000014de01007387 */ /* 0x0003e80000100800 */
[----:B------:R1:W-:Y:S04]  /*3720*/  STL [R1+0x18], R223 ;  /* 0x000018df01007387 */ /* 0x0003e80000100800 */
[----:B------:R1:W-:Y:S04]  /*3730*/  STL [R1+0x1c], R224 ;  /* 0x00001ce001007387 */ /* 0x0003e80000100800 */
[----:B0-----:R-:W4:Y:S04]  /*3740*/  LDL.LU R211, [R1+0x2c] ;  /* 0x00002c0001d37983 */ /* 0x001f280000300800 */
[----:B------:R0:W-:Y:S04]  /*3750*/  STL [R1+0x20], R225 ;  /* 0x000020e101007387 */ /* 0x0001e80000100800 */
[----:B------:R-:W4:Y:S04]  /*3760*/  LDL.LU R212, [R1+0x30] ;  /* 0x0000300001d47983 */ /* 0x000f280000300800 */
[----:B------:R0:W-:Y:S04]  /*3770*/  STL [R1+0x24], R226 ;  /* 0x000024e201007387 */ /* 0x0001e80000100800 */
[----:B------:R-:W4:Y:S04]  /*3780*/  LDL.LU R213, [R1+0x34] ;  /* 0x0000340001d57983 */ /* 0x000f280000300800 */
[----:B------:R0:W-:Y:S04]  /*3790*/  STL [R1+0x28], R227 ;  /* 0x000028e301007387 */ /* 0x0001e80000100800 */
[----:B------:R-:W4:Y:S04]  /*37a0*/  LDL.LU R214, [R1+0x38] ;  /* 0x0000380001d67983 */ /* 0x000f280000300800 */
[----:B------:R-:W4:Y:S04]  /*37b0*/  LDL.LU R215, [R1+0x3c] ;  /* 0x00003c0001d77983 */ /* 0x000f280000300800 */
[----:B------:R-:W4:Y:S04]  /*37c0*/  LDL.LU R216, [R1+0x40] ;  /* 0x0000400001d87983 */ /* 0x000f280000300800 */
[----:B--2---:R-:W2:Y:S04]  /*37d0*/  LDL.LU R217, [R1+0x44] ;  /* 0x0000440001d97983 */ /* 0x004ea80000300800 */
[----:B---3--:R-:W3:Y:S04]  /*37e0*/  LDL.LU R218, [R1+0x48] ;  /* 0x0000480001da7983 */ /* 0x008ee80000300800 */
[----:B----4-:R-:W4:Y:S04]  /*37f0*/  LDL.LU R219, [R1+0x4c] ;  /* 0x00004c0001db7983 */ /* 0x010f280000300800 */
[----:B-1----:R-:W4:Y:S04]  /*3800*/  LDL.LU R220, [R1+0x50] ;  /* 0x0000500001dc7983 */ /* 0x002f280000300800 */
[----:B------:R-:W4:Y:S04]  /*3810*/  LDL.LU R221, [R1+0x54] ;  /* 0x0000540001dd7983 */ /* 0x000f280000300800 */
[----:B------:R-:W4:Y:S04]  /*3820*/  LDL.LU R222, [R1+0x58] ;  /* 0x0000580001de7983 */ /* 0x000f280000300800 */
[----:B------:R-:W4:Y:S04]  /*3830*/  LDL.LU R223, [R1+0x5c] ;  /* 0x00005c0001df7983 */ /* 0x000f280000300800 */
[----:B------:R-:W4:Y:S04]  /*3840*/  LDL.LU R224, [R1+0x60] ;  /* 0x0000600001e07983 */ /* 0x000f280000300800 */
[----:B0-----:R-:W4:Y:S04]  /*3850*/  LDL.LU R225, [R1+0x64] ;  /* 0x0000640001e17983 */ /* 0x001f280000300800 */
[----:B------:R-:W4:Y:S04]  /*3860*/  LDL.LU R226, [R1+0x68] ;  /* 0x0000680001e27983 */ /* 0x000f280000300800 */
[----:B------:R-:W4:Y:S01]  /*3870*/  LDL.LU R227, [R1+0x6c] ;  /* 0x00006c0001e37983 */ /* 0x000f220000300800 */
[----:B------:R-:W-:-:S05]  /*3880*/  FADD R211, R135, R211 ;  /* 0x000000d387d37221 */ /* 0x000fca0000000000 */
[----:B------:R0:W-:Y:S01]  /*3890*/  STL [R1+0x2c], R211 ;  /* 0x00002cd301007387 */ /* 0x0001e20000100800 */
[----:B------:R-:W-:-:S03]  /*38a0*/  FADD R212, R136, R212 ;  /* 0x000000d488d47221 */ /* 0x000fc60000000000 */
[----:B0-----:R0:W5:Y:S01]  /*38b0*/  LDL.LU R211, [R1+0xc4] ;  /* 0x0000c40001d37983 */ /* 0x0011620000300800 */
[----:B------:R-:W-:-:S03]  /*38c0*/  FADD R213, R137, R213 ;  /* 0x000000d589d57221 */ /* 0x000fc60000000000 */
[----:B------:R1:W-:Y:S01]  /*38d0*/  STL [R1+0x30], R212 ;  /* 0x000030d401007387 */ /* 0x0003e20000100800 */
[----:B------:R-:W-:-:S01]  /*38e0*/  FADD R214, R138, R214 ;  /* 0x000000d68ad67221 */ /* 0x000fc20000000000 */
[----:B------:R-:W-:Y:S02]  /*38f0*/  FADD R215, R139, R215 ;  /* 0x000000d78bd77221 */ /* 0x000fe40000000000 */
[----:B-1----:R0:W5:Y:S01]  /*3900*/  LDL.LU R212, [R1+0xc0] ;  /* 0x0000c00001d47983 */ /* 0x0021620000300800 */
[----:B------:R-:W-:-:S03]  /*3910*/  FADD R216, R140, R216 ;  /* 0x000000d88cd87221 */ /* 0x000fc60000000000 */
[----:B------:R1:W-:Y:S01]  /*3920*/  STL [R1+0x34], R213 ;  /* 0x000034d501007387 */ /* 0x0003e20000100800 */
[----:B--2---:R-:W-:-:S03]  /*3930*/  FADD R217, R141, R217 ;  /* 0x000000d98dd97221 */ /* 0x004fc60000000000 */
[----:B-1----:R0:W5:Y:S01]  /*3940*/  LDL.LU R213, [R1+0xbc] ;  /* 0x0000bc0001d57983 */ /* 0x0021620000300800 */
[----:B---3--:R-:W-:-:S03]  /*3950*/  FADD R218, R142, R218 ;  /* 0x000000da8eda7221 */ /* 0x008fc60000000000 */
[----:B------:R1:W-:Y:S01]  /*3960*/  STL [R1+0x38], R214 ;  /* 0x000038d601007387 */ /* 0x0003e20000100800 */
[----:B----4-:R-:W-:-:S01]  /*3970*/  FADD R219, R143, R219 ;  /* 0x000000db8fdb7221 */ /* 0x010fc20000000000 */
[----:B------:R-:W-:Y:S02]  /*3980*/  FADD R220, R144, R220 ;  /* 0x000000dc90dc7221 */ /* 0x000fe40000000000 */
[----:B-1----:R0:W5:Y:S04]  /*3990*/  LDL.LU R214, [R1+0xb8] ;  /* 0x0000b80001d67983 */ /* 0x0021680000300800 */
[----:B------:R1:W-:Y:S01]  /*39a0*/  STL [R1+0x3c], R215 ;  /* 0x00003cd701007387 */ /* 0x0003e20000100800 */
[----:B------:R-:W-:-:S01]  /*39b0*/  FADD R221, R145, R221 ;  /* 0x000000dd91dd7221 */ /* 0x000fc20000000000 */
[----:B------:R-:W-:-:S02]  /*39c0*/  FADD R222, R146, R222 ;  /* 0x000000de92de7221 */ /* 0x000fc40000000000 */
[----:B-1----:R0:W5:Y:S04]  /*39d0*/  LDL.LU R215, [R1+0xb4] ;  /* 0x0000b40001d77983 */ /* 0x0021680000300800 */
[----:B------:R1:W-:Y:S01]  /*39e0*/  STL [R1+0x40], R216 ;  /* 0x000040d801007387 */ /* 0x0003e20000100800 */
[----:B------:R-:W-:-:S03]  /*39f0*/  FADD R223, R147, R223 ;  /* 0x000000df93df7221 */ /* 0x000fc60000000000 */
        /* <DEDUP_REMOVED lines=13> */
[----:B------:R1:W-:Y:S04]  /*3ad0*/  STL [R1+0x54], R221 ;  /* 0x000054dd01007387 */ /* 0x0003e80000100800 */
        /* <DEDUP_REMOVED lines=12> */
[----:B-1----:R0:W5:Y:S01]  /*3ba0*/  LDL.LU R227, [R1+0x84] ;  /* 0x0000840001e37983 */ /* 0x0021620000300800 */
        /* <DEDUP_REMOVED lines=82> */
[----:B0-----:R-:W-:-:S06]  /*40d0*/  UMOV UR6, URZ ;  /* 0x0000003f00067c82 */ /* 0x001fcc0008000000 */
.L_x_28:
[----:B------:R-:W-:Y:S05]  /*40e0*/  @!P2 BRA `(.L_x_29) ;  /* 0x000000000004a947 */ /* 0x000fea0003800000 */
[----:B------:R-:W-:Y:S01]  /*40f0*/  BPT.TRAP 0x1 ;  /* 0x000000040000795c */ /* 0x000fe20000300000 */
.L_x_29:
[----:B-----5:R2:W-:Y:S04]  /*4100*/  STL [R1+0x84], R0 ;  /* 0x0000840001007387 */ /* 0x0205e80000100800 */
[----:B--2---:R-:W2:Y:S01]  /*4110*/  LDL R0, [R1+0x70] ;  /* 0x0000700001007983 */ /* 0x004ea20000100800 */
[----:B-1----:R-:W-:-:S05]  /*4120*/  IMAD.U32 R229, RZ, RZ, UR25 ;  /* 0x00000019ffe57e24 */ /* 0x002fca000f8e00ff */
[----:B------:R-:W-:-:S05]  /*4130*/  @P0 LEA R229, R229, UR14, 0x3 ;  /* 0x0000000ee5e50c11 */ /* 0x000fca000f8e18ff */
[----:B------:R-:W-:Y:S01]  /*4140*/  @P0 VIADD R229, R229, 0x20 ;  /* 0x00000020e5e50836 */ /* 0x000fe20000000000 */
[----:B------:R-:W-:-:S06]  /*4150*/  UISETP.GT.U32.AND UP0, UPT, UR13, 0x1, UPT ;  /* 0x000000010d00788c */ /* 0x000fcc000bf04070 */
[----:B------:R-:W-:Y:S02]  /*4160*/  PLOP3.LUT P1, PT, PT, PT, UP0, 0x80, 0x0 ;  /* 0x000000000000781c */ /* 0x000fe40003f2f008 */
[----:B--2---:R-:W-:Y:S02]  /*4170*/  @P0 PRMT R229, R0, 0x654, R229 ;  /* 0x0000065400e50816 */ /* 0x004fe400000000e5 */
[----:B------:R1:W5:Y:S02]  /*4180*/  LDL.LU R0, [R1+0x84] ;  /* 0x0000840001007983 */ /* 0x0003640000300800 */
[----:B------:R1:W-:Y:S07]  /*4190*/  @P0 SYNCS.ARRIVE.TRANS64.RED.A1T0 RZ, [R229+URZ], RZ ;  /* 0x000000ffe5ff09a7 */ /* 0x0003ee000810043f */
[----:B------:R-:W-:Y:S05]  /*41a0*/  @P1 BRA `(.L_x_30) ;  /* 0x0000000000041947 */ /* 0x000fea0003800000 */
[----:B------:R-:W-:Y:S01]  /*41b0*/  BPT.TRAP 0x1 ;  /* 0x000000040000795c */ /* 0x000fe20000300000 */
.L_x_30:
[----:B------:R-:W-:Y:S02]  /*41c0*/  UISETP.GT.AND UP2, UPT, UR24, 0x1, UPT ;  /* 0x000000011800788c */ /* 0x000fe4000bf44270 */
[----:B------:R-:W-:Y:S02]  /*41d0*/  UIADD3 UR16, UR16, 0x1, URZ ;  /* 0x0000000110107890 */ /* 0x000fe4000fffe03f */
[----:B------:R-:W-:Y:S02]  /*41e0*/  UIADD3 UR25, UR25, 0x1, URZ ;  /* 0x0000000119197890 */ /* 0x000fe4000fffe03f */
[----:B------:R-:W-:Y:S01]  /*41f0*/  PLOP3.LUT P1, PT, PT, PT, UP2, 0x80, 0x0 ;  /* 0x000000000000781c */ /* 0x000fe20003f2f028 */
[----:B------:R-:W-:Y:S02]  /*4200*/  UISETP.NE.AND UP0, UPT, UR16, 0x4, UPT ;  /* 0x000000041000788c */ /* 0x000fe4000bf05270 */
[----:B------:R-:W-:Y:S02]  /*4210*/  UIADD3 UR9, UR24, -0x1, URZ ;  /* 0xffffffff18097890 */ /* 0x000fe4000fffe03f */
[----:B------:R-:W-:-:S02]  /*4220*/  USEL UR8, URZ, 0x1, UP0 ;  /* 0x000000013f087887 */ /* 0x000fc40008000000 */
[----:B------:R-:W-:Y:S02]  /*4230*/  UISETP.NE.AND UP1, UPT, UR25, 0x4, UPT ;  /* 0x000000041900788c */ /* 0x000fe4000bf25270 */
[----:B------:R-:W-:Y:S02]  /*4240*/  ULOP3.LUT UR17, UR17, UR8, URZ, 0x3c, !UPT ;  /* 0x0000000811117292 */ /* 0x000fe4000f8e3c3f */
[----:B------:R-:W-:Y:S02]  /*4250*/  USEL UR16, UR16, URZ, UP0 ;  /* 0x0000003f10107287 */ /* 0x000fe40008000000 */
[----:B------:R-:W-:Y:S01]  /*4260*/  USEL UR25, UR25, URZ, UP1 ;  /* 0x0000003f19197287 */ /* 0x000fe20008800000 */
[----:B------:R-:W-:Y:S01]  /*4270*/  UMOV UR8, 0x1 ;  /* 0x0000000100087882 */ /* 0x000fe20000000000 */
[----:B------:R-:W-:Y:S01]  /*4280*/  UMOV UR24, UR9 ;  /* 0x0000000900187c82 */ /* 0x000fe20008000000 */
[----:B------:R-:W-:Y:S09]  /*4290*/  @P1 BRA `(.L_x_31) ;  /* 0xffffffec00401947 */ /* 0x000ff2000383ffff */
.L_x_23:
[----:B------:R-:W-:-:S04]  /*42a0*/  UISETP.NE.AND UP0, UPT, UR6, URZ, UPT ;  /* 0x0000003f0600728c */ /* 0x000fc8000bf05270 */
[----:B------:R-:W-:-:S06]  /*42b0*/  USEL UR6, URZ, 0x1, !UP0 ;  /* 0x000000013f067887 */ /* 0x000fcc000c000000 */
[----:B------:R-:W-:-:S13]  /*42c0*/  ISETP.NE.AND P1, PT, RZ, UR6, PT ;  /* 0x00000006ff007c0c */ /* 0x000fda000bf25270 */
[----:B------:R-:W-:Y:S05]  /*42d0*/  @!P1 BRA `(.L_x_32) ;  /* 0x0000000c00c49947 */ /* 0x000fea0003800000 */
[----:B------:R-:W-:Y:S02]  /*42e0*/  WARPGROUP.DEPBAR.LE gsb0, 0x0 ;  /* 0x00008000000079c5 */ /* 0x000fe40000010000 */
[----:B-----5:R-:W-:Y:S01]  /*42f0*/  FADD R227, R25, R227 ;  /* 0x000000e319e37221 */ /* 0x020fe20000000000 */
[----:B------:R-:W-:-:S04]  /*4300*/  FADD R228, R24, R228 ;  /* 0x000000e418e47221 */ /* 0x000fc80000000000 */
[----:B------:R2:W-:Y:S04]  /*4310*/  STL [R1+0x84], R227 ;  /* 0x000084e301007387 */ /* 0x0005e80000100800 */
[----:B--2---:R-:W2:Y:S04]  /*4320*/  LDL.LU R227, [R1+0x6c] ;  /* 0x00006c0001e37983 */ /* 0x004ea80000300800 */
[----:B--2---:R2:W-:Y:S04]  /*4330*/  STL [R1+0x88], R227 ;  /* 0x000088e301007387 */ /* 0x0045e80000100800 */
        /* <DEDUP_REMOVED lines=52> */
[----:B--2---:R-:W2:Y:S01]  /*4680*/  LDL.LU R227, [R1] ;  /* 0x0000000001e37983 */ /* 0x004ea20000300800 */
[----:B------:R-:W-:Y:S01]  /*4690*/  FADD R226, R26, R226 ;  /* 0x000000e21ae27221 */ /* 0x000fe20000000000 */
        /* <DEDUP_REMOVED lines=97> */
[----:B--2---:R-:W-:-:S05]  /*4cb0*/  FADD R227, R124, R227 ;  /* 0x000000e37ce37221 */ /* 0x004fca0000000000 */
[----:B------:R2:W-:Y:S04]  /*4cc0*/  STL [R1], R227 ;  /* 0x000000e301007387 */ /* 0x0005e80000100800 */
[----:B--2---:R-:W2:Y:S02]  /*4cd0*/  LDL.LU R227, [R1+0xf0] ;  /* 0x0000f00001e37983 */ /* 0x004ea40000300800 */
[----:B--2---:R-:W-:-:S05]  /*4ce0*/  FADD R227, R125, R227 ;  /* 0x000000e37de37221 */ /* 0x004fca0000000000 */
[----:B------:R2:W-:Y:S04]  /*4cf0*/  STL [R1+0x4], R227 ;  /* 0x000004e301007387 */ /* 0x0005e80000100800 */
        /* <DEDUP_REMOVED lines=78> */
[----:B--2---:R2:W5:Y:S02]  /*51e0*/  LDL.LU R227, [R1+0x84] ;  /* 0x0000840001e37983 */ /* 0x0045640000300800 */
.L_x_32:
[----:B------:R-:W-:Y:S02]  /*51f0*/  WARPGROUP.DEPBAR.LE gsb0, 0x0 ;  /* 0x00008000000079c5 */ /* 0x000fe40000010000 */
[----:B------:R-:W3:Y:S02]  /*5200*/  LDC R24, c[0x0][0x28c] ;  /* 0x0000a300ff187b82 */ /* 0x000ee40000000800 */
[----:B---3--:R-:W-:-:S13]  /*5210*/  ISETP.GE.AND P1, PT, R24, 0x1, PT ;  /* 0x000000011800780c */ /* 0x008fda0003f26270 */
[----:B------:R-:W-:Y:S05]  /*5220*/  @!P1 BRA `(.L_x_33) ;  /* 0x0000000000589947 */ /* 0x000fea0003800000 */
[----:B------:R-:W-:-:S06]  /*5230*/  UISETP.NE.AND UP0, UPT, UR23, 0x3, UPT ;  /* 0x000000031700788c */ /* 0x000fcc000bf05270 */
[----:B------:R-:W-:-:S13]  /*5240*/  PLOP3.LUT P1, PT, PT, PT, UP0, 0x80, 0x0 ;  /* 0x000000000000781c */ /* 0x000fda0003f2f008 */
[----:B------:R-:W-:Y:S05]  /*5250*/  @!P1 BRA `(.L_x_34) ;  /* 0x0000000000049947 */ /* 0x000fea0003800000 */
[----:B------:R-:W-:Y:S01]  /*5260*/  BPT.TRAP 0x1 ;  /* 0x000000040000795c */ /* 0x000fe20000300000 */
.L_x_34:
[----:B-----5:R3:W-:Y:S04]  /*5270*/  STL [R1+0x84], R0 ;  /* 0x0000840001007387 */ /* 0x0207e80000100800 */
[----:B---3--:R-:W3:Y:S01]  /*5280*/  LDL R0, [R1+0x70] ;  /* 0x0000700001007983 */ /* 0x008ee20000100800 */
[----:B------:R-:W-:Y:S01]  /*5290*/  VOTEU.ANY UP0, P0 ;  /* 0x00000000003f7886 */ /* 0x000fe20000000100 */
[----:B------:R-:W-:Y:S01]  /*52a0*/  UISETP.LT.AND UP1, UPT, UR12, 0x1, UPT ;  /* 0x000000010c00788c */ /* 0x000fe2000bf21270 */
[----:B------:R-:W-:-:S03]  /*52b0*/  IMAD.U32 R25, RZ, RZ, UR14 ;  /* 0x0000000eff197e24 */ /* 0x000fc6000f8e00ff */
[----:B------:R-:W-:-:S04]  /*52c0*/  @UP0 USEL UR6, UR12, 0x1, UP1 ;  /* 0x000000010c060887 */ /* 0x000fc80008800000 */
[----:B------:R-:W-:-:S06]  /*52d0*/  @UP0 UIADD3 UR6, UR5, UR12, -UR6 ;  /* 0x0000000c05060290 */ /* 0x000fcc000fffe806 */
[----:B------:R-:W-:-:S04]  /*52e0*/  IMAD.U32 R24, RZ, RZ, UR6 ;  /* 0x00000006ff187e24 */ /* 0x000fc8000f8e00ff */
[----:B------:R-:W-:-:S05]  /*52f0*/  @P0 IMAD.SHL.U32 R24, R24, 0x8, RZ ;  /* 0x0000000818180824 */ /* 0x000fca00078e00ff */
[----:B------:R-:W-:-:S04]  /*5300*/  @P0 LOP3.LUT R24, R24, 0x18, RZ, 0xc0, !PT ;  /* 0x0000001818180812 */ /* 0x000fc800078ec0ff */
[----:B------:R-:W-:-:S04]  /*5310*/  @P0 IADD3 R24, R25, 0x20, R24 ;  /* 0x0000002019180810 */ /* 0x000fc80007ffe018 */
[----:B---3--:R-:W-:Y:S02]  /*5320*/  @P0 PRMT R24, R0, 0x654, R24 ;  /* 0x0000065400180816 */ /* 0x008fe40000000018 */
[----:B------:R3:W5:Y:S01]  /*5330*/  LDL.LU R0, [R1+0x84] ;  /* 0x0000840001007983 */ /* 0x0007620000300800 */
[----:B------:R-:W-:Y:S01]  /*5340*/  UISETP.GT.U32.AND UP0, UPT, UR13, 0x1, UPT ;  /* 0x000000010d00788c */ /* 0x000fe2000bf04070 */
[----:B------:R3:W-:Y:S05]  /*5350*/  @P0 SYNCS.ARRIVE.TRANS64.RED.A1T0 RZ, [R24+URZ], RZ ;  /* 0x000000ff18ff09a7 */ /* 0x0007ea000810043f */
[----:B------:R-:W-:-:S13]  /*5360*/  PLOP3.LUT P1, PT, PT, PT, UP0, 0x80, 0x0 ;  /* 0x000000000000781c */ /* 0x000fda0003f2f008 */
[----:B---3--:R-:W-:Y:S05]  /*5370*/  @P1 BRA `(.L_x_33) ;  /* 0x0000000000041947 */ /* 0x008fea0003800000 */
[----:B------:R-:W-:Y:S01]  /*5380*/  BPT.TRAP 0x1 ;  /* 0x000000040000795c */ /* 0x000fe20000300000 */
.L_x_33:
[----:B------:R-:W-:Y:S01]  /*5390*/  STL [R1+0x8c], R3 ;  /* 0x00008c0301007387 */ /* 0x000fe20000100800 */
[----:B------:R-:W3:Y:S01]  /*53a0*/  LDC R28, c[0x0][0x288] ;  /* 0x0000a200ff1c7b82 */ /* 0x000ee20000000800 */
[----:B------:R-:W-:Y:S02]  /*53b0*/  ULDC UR6, c[0x0][0x284] ;  /* 0x0000a10000067ab9 */ /* 0x000fe40000000800 */
[----:B------:R4:W-:Y:S04]  /*53c0*/  STL [R1+0x88], R2 ;  /* 0x0000880201007387 */ /* 0x0009e80000100800 */
[----:B----4-:R-:W4:Y:S04]  /*53d0*/  LDL.LU R2, [R1+0x80] ;  /* 0x0000800001027983 */ /* 0x010f280000300800 */
[----:B-----5:R0:W-:Y:S01]  /*53e0*/  STL [R1+0x84], R0 ;  /* 0x0000840001007387 */ /* 0x0201e20000100800 */
[----:B------:R-:W1:Y:S03]  /*53f0*/  S2R R3, SR_TID.X ;  /* 0x0000000000037919 */ /* 0x000e660000002100 */
[----:B0-----:R-:W2:Y:S01]  /*5400*/  LDL.LU R0, [R1+0x7c] ;  /* 0x00007c0001007983 */ /* 0x001ea20000300800 */
[----:B-1----:R-:W-:-:S02]  /*5410*/  SHF.R.U32.HI R24, RZ, 0x2, R3 ;  /* 0x00000002ff187819 */ /* 0x002fc40000011603 */
[----:B------:R-:W-:Y:S02]  /*5420*/  LOP3.LUT R26, R3, 0x60, RZ, 0xc0, !PT ;  /* 0x00000060031a7812 */ /* 0x000fe400078ec0ff */
[----:B------:R-:W-:Y:S02]  /*5430*/  SHF.R.U32.HI R27, RZ, 0x7, R3 ;  /* 0x00000007ff1b7819 */ /* 0x000fe40000011603 */
[----:B------:R-:W-:Y:S02]  /*5440*/  LOP3.LUT R25, R24, 0x7, RZ, 0xc0, !PT ;  /* 0x0000000718197812 */ /* 0x000fe400078ec0ff */
[----:B------:R-:W-:Y:S02]  /*5450*/  SHF.R.U32.HI R26, RZ, 0x1, R26 ;  /* 0x00000001ff1a7819 */ /* 0x000fe4000001161a */
[----:B------:R-:W-:Y:S02]  /*5460*/  LOP3.LUT R24, R27, 0x1, RZ, 0xc0, !PT ;  /* 0x000000011b187812 */ /* 0x000fe400078ec0ff */
[----:B------:R-:W-:-:S03]  /*5470*/  IADD3 R27, RZ, -R26, -R25 ;  /* 0x8000001aff1b7210 */ /* 0x000fc60007ffe819 */
[C---:B------:R-:W-:Y:S02]  /*5480*/  IMAD.SHL.U32 R30, R24.reuse, 0x40, RZ ;  /* 0x00000040181e7824 */ /* 0x040fe400078e00ff */
[----:B------:R-:W-:Y:S01]  /*5490*/  IMAD R29, R24, -0x40, R27 ;  /* 0xffffffc0181d7824 */ /* 0x000fe200078e021b */
[C---:B------:R-:W-:Y:S01]  /*54a0*/  LOP3.LUT R24, R3.reuse, 0x3, RZ, 0xc0, !PT ;  /* 0x0000000303187812 */ /* 0x040fe200078ec0ff */
[----:B------:R-:W-:Y:S01]  /*54b0*/  IMAD.SHL.U32 R27, R3, 0x2, RZ ;  /* 0x00000002031b7824 */ /* 0x000fe200078e00ff */
[----:B------:R-:W-:Y:S01]  /*54c0*/  LOP3.LUT R25, R30, 0x40, R25, 0xe2, !PT ;  /* 0x000000401e197812 */ /* 0x000fe200078ee219 */
[----:B------:R0:W5:Y:S03]  /*54d0*/  LDL.LU R3, [R1+0x8c] ;  /* 0x00008c0001037983 */ /* 0x0001660000300800 */
[----:B------:R-:W-:Y:S01]  /*54e0*/  LOP3.LUT R27, R27, 0x6, RZ, 0xc0, !PT ;  /* 0x000000061b1b7812 */ /* 0x000fe200078ec0ff */
[----:B---3--:R-:W-:-:S02]  /*54f0*/  IMAD R24, R24, -0x2, R28 ;  /* 0xfffffffe18187824 */ /* 0x008fc400078e021c */
[C---:B----4-:R-:W-:Y:S02]  /*5500*/  IMAD.SHL.U32 R32, R2.reuse, 0x80, RZ ;  /* 0x0000008002207824 */ /* 0x050fe400078e00ff */
[----:B------:R-:W-:Y:S02]  /*5510*/  IMAD.WIDE R30, R2, 0x80, RZ ;  /* 0x00000080021e7825 */ /* 0x000fe400078e02ff */
[----:B------:R0:W5:Y:S02]  /*5520*/  LDL.LU R2, [R1+0x88] ;  /* 0x0000880001027983 */ /* 0x0001640000300800 */
[----:B--2---:R-:W-:-:S05]  /*5530*/  IMAD.SHL.U32 R35, R0, 0x100, RZ ;  /* 0x0000010000237824 */ /* 0x004fca00078e00ff */
[----:B------:R-:W-:Y:S02]  /*5540*/  ISETP.GE.AND P1, PT, R35, R28, PT ;  /* 0x0000001c2300720c */ /* 0x000fe40003f26270 */
[----:B------:R-:W-:Y:S02]  /*5550*/  PRMT R28, R27, 0x6540, R0 ;  /* 0x000065401b1c7816 */ /* 0x000fe40000000000 */
[----:B------:R0:W5:Y:S01]  /*5560*/  LDL.LU R0, [R1+0x84] ;  /* 0x0000840001007983 */ /* 0x0001620000300800 */
[C---:B------:R-:W-:Y:S02]  /*5570*/  ISETP.GE.OR P1, PT, R32.reuse, UR6, P1 ;  /* 0x0000000620007c0c */ /* 0x040fe40008f26670 */
[----:B------:R-:W-:Y:S01]  /*5580*/  IADD3 R38, -R32, UR6, R29 ;  /* 0x0000000620267c10 */ /* 0x000fe2000fffe11d */
[----:B------:R-:W-:Y:S01]  /*5590*/  IMAD.IADD R35, R24, 0x1, -R35 ;  /* 0x0000000118237824 */ /* 0x000fe200078e0a23 */
[----:B------:R-:W-:Y:S01]  /*55a0*/  LOP3.LUT R39, R30, R25, R26, 0xfe, !PT ;  /* 0x000000191e277212 */ /* 0x000fe200078efe1a */
[----:B------:R-:W-:-:S08]  /*55b0*/  IMAD.MOV.U32 R34, RZ, RZ, -0x1 ;  /* 0xffffffffff227424 */ /* 0x000fd000078e00ff */
[----:B0-----:R-:W-:Y:S05]  /*55c0*/  @P1 BRA `(.L_x_35) ;  /* 0x0000008c00ac1947 */ /* 0x001fea0003800000 */
[----:B------:R-:W0:Y:S01]  /*55d0*/  LDC.64 R26, c[0x0][0x5c8] ;  /* 0x00017200ff1a7b82 */ /* 0x000e220000000a00 */
[----:B------:R-:W-:Y:S01]  /*55e0*/  USHF.R.S32.HI UR7, URZ, 0x1f, UR22 ;  /* 0x0000001f3f077899 */ /* 0x000fe20008011416 */
[--C-:B------:R-:W-:Y:S01]  /*55f0*/  SHF.R.S32.HI R29, RZ, 0x1f, R28.reuse ;  /* 0x0000001fff1d7819 */ /* 0x100fe2000001141c */
[----:B------:R-:W-:Y:S01]  /*5600*/  ULDC.64 UR8, c[0x0][0x5d0] ;  /* 0x0001740000087ab9 */ /* 0x000fe20000000a00 */
[----:B------:R-:W-:Y:S01]  /*5610*/  BSSY B0, `(.L_x_35) ;  /* 0x00008e6000007945 */ /* 0x000fe20003800000 */
[----:B------:R-:W-:Y:S02]  /*5620*/  UIMAD UR6, UR7, UR8, URZ ;  /* 0x00000008070672a4 */ /* 0x000fe4000f8e023f */
[----:B------:R-:W-:Y:S02]  /*5630*/  IMAD.U32 R25, RZ, RZ, UR8 ;  /* 0x00000008ff197e24 */ /* 0x000fe4000f8e00ff */
[----:B------:R-:W-:Y:S02]  /*5640*/  UIMAD UR6, UR22, UR9, UR6 ;  /* 0x00000009160672a4 */ /* 0x000fe4000f8e0206 */
[----:B------:R-:W-:Y:S01]  /*5650*/  IMAD.WIDE.U32 R24, R25, UR22, R28 ;  /* 0x0000001619187c25 */ /* 0x000fe2000f8e001c */
[----:B------:R-:W-:-:S03]  /*5660*/  ULDC.64 UR8, c[0x0][0x5c0] ;  /* 0x0001700000087ab9 */ /* 0x000fc60000000a00 */
[----:B------:R-:W-:Y:S02]  /*5670*/  VIADD R25, R25, UR6 ;  /* 0x0000000619197c36 */ /* 0x000fe40008000000 */
[-C--:B0-----:R-:W-:Y:S02]  /*5680*/  IMAD R32, R31, R26.reuse, RZ ;  /* 0x0000001a1f207224 */ /* 0x081fe400078e02ff */
[----:B------:R-:W-:-:S04]  /*5690*/  IMAD.WIDE.U32 R24, R39, R26, R24 ;  /* 0x0000001a27187225 */ /* 0x000fc800078e0018 */
[----:B------:R-:W-:-:S04]  /*56a0*/  IMAD R33, R39, R27, R32 ;  /* 0x0000001b27217224 */ /* 0x000fc800078e0220 */
[----:B------:R-:W-:Y:S01]  /*56b0*/  IMAD.IADD R32, R25, 0x1, R33 ;  /* 0x0000000119207824 */ /* 0x000fe200078e0221 */
[----:B------:R-:W-:Y:S02]  /*56c0*/  LEA R25, P1, R26, R24, 0x3 ;  /* 0x000000181a197211 */ /* 0x000fe400078218ff */
[----:B------:R-:W-:Y:S02]  /*56d0*/  IADD3 R24, P2, R24, UR8, RZ ;  /* 0x0000000818187c10 */ /* 0x000fe4000ff5e0ff */
[----:B------:R-:W-:Y:S02]  /*56e0*/  LEA.HI.X R27, R26, R32, R27, 0x3, P1 ;  /* 0x000000201a1b7211 */ /* 0x000fe400008f1c1b */
[----:B------:R-:W-:Y:S02]  /*56f0*/  FSETP.NEU.AND P1, PT, RZ, UR21, PT ;  /* 0x00000015ff007c0b */ /* 0x000fe4000bf2d000 */
[----:B------:R-:W-:Y:S02]  /*5700*/  IADD3 R26, P4, R25, UR8, RZ ;  /* 0x00000008191a7c10 */ /* 0x000fe4000ff9e0ff */
[----:B------:R-:W-:-:S02]  /*5710*/  IADD3.X R25, R32, UR9, RZ, P2, !PT ;  /* 0x0000000920197c10 */ /* 0x000fc400097fe4ff */
[----:B------:R-:W-:-:S07]  /*5720*/  IADD3.X R27, R27, UR9, RZ, P4, !PT ;  /* 0x000000091b1b7c10 */ /* 0x000fce000a7fe4ff */
[----:B------:R-:W-:Y:S05]  /*5730*/  @!P1 BRA `(.L_x_36) ;  /* 0x0000006800d49947 */ /* 0x000fea0003800000 */
[----:B------:R-:W-:Y:S01]  /*5740*/  ULDC.64 UR8, c[0x0][0x5b8] ;  /* 0x00016e0000087ab9 */ /* 0x000fe20000000a00 */
[----:B------:R-:W-:Y:S01]  /*5750*/  ISETP.GE.AND P1, PT, R38, 0x1, PT ;  /* 0x000000012600780c */ /* 0x000fe20003f26270 */
[----:B------:R-:W-:Y:S02]  /*5760*/  UIMAD UR6, UR7, UR8, URZ ;  /* 0x00000008070672a4 */ /* 0x000fe4000f8e023f */
[----:B------:R-:W-:Y:S01]  /*5770*/  IMAD.U32 R33, RZ, RZ, UR8 ;  /* 0x00000008ff217e24 */ /* 0x000fe2000f8e00ff */
[----:B------:R-:W-:Y:S01]  /*5780*/  BSSY B1, `(.L_x_37) ;  /* 0x0000010000017945 */ /* 0x000fe20003800000 */
[----:B------:R-:W-:Y:S01]  /*5790*/  ISETP.LT.OR P5, PT, R35, 0x1, !P1 ;  /* 0x000000012300780c */ /* 0x000fe20004fa1670 */
[----:B------:R-:W-:Y:S02]  /*57a0*/  UIMAD UR6, UR22, UR9, UR6 ;  /* 0x00000009160672a4 */ /* 0x000fe4000f8e0206 */
[----:B------:R-:W-:Y:S01]  /*57b0*/  IMAD.WIDE.U32 R28, R33, UR22, R28 ;  /* 0x00000016211c7c25 */ /* 0x000fe2000f8e001c */
[----:B------:R-:W-:-:S03]  /*57c0*/  ULDC.64 UR8, c[0x0][0x5a8] ;  /* 0x00016a0000087ab9 */ /* 0x000fc60000000a00 */
[----:B------:R-:W-:Y:S02]  /*57d0*/  IMAD.MOV.U32 R32, RZ, RZ, R28 ;  /* 0x000000ffff207224 */ /* 0x000fe400078e001c */
[----:B------:R-:W-:Y:S01]  /*57e0*/  VIADD R33, R29, UR6 ;  /* 0x000000061d217c36 */ /* 0x000fe20008000000 */
[----:B------:R-:W-:Y:S02]  /*57f0*/  ULDC.64 UR6, c[0x0][0x5b0] ;  /* 0x00016c0000067ab9 */ /* 0x000fe40000000a00 */
[----:B------:R-:W-:Y:S02]  /*5800*/  IMAD R36, R31, UR6, RZ ;  /* 0x000000061f247c24 */ /* 0x000fe4000f8e02ff */
[----:B------:R-:W-:-:S04]  /*5810*/  IMAD.WIDE.U32 R28, R39, UR6, R32 ;  /* 0x00000006271c7c25 */ /* 0x000fc8000f8e0020 */
[--C-:B------:R-:W-:Y:S01]  /*5820*/  IMAD R37, R39, UR7, R36.reuse ;  /* 0x0000000727257c24 */ /* 0x100fe2000f8e0224 */
[----:B------:R-:W-:Y:S02]  /*5830*/  IADD3 R28, P2, R28, UR8, RZ ;  /* 0x000000081c1c7c10 */ /* 0x000fe4000ff5e0ff */
[----:B------:R-:W-:Y:S02]  /*5840*/  PRMT R36, RZ, 0x7610, R36 ;  /* 0x00007610ff247816 */ /* 0x000fe40000000024 */
[----:B------:R-:W-:Y:S01]  /*5850*/  IADD3.X R29, R29, UR9, R37, P2, !PT ;  /* 0x000000091d1d7c10 */ /* 0x000fe200097fe425 */
[----:B------:R-:W-:Y:S08]  /*5860*/  @P5 BRA `(.L_x_38) ;  /* 0x0000000000045947 */ /* 0x000ff00003800000 */
[----:B------:R0:W5:Y:S02]  /*5870*/  LDG.E.U8 R36, desc[UR18][R28.64] ;  /* 0x000000121c247981 */ /* 0x000164000c1e1100 */
.L_x_38:
[----:B------:R-:W-:Y:S05]  /*5880*/  BSYNC B1 ;  /* 0x0000000000017941 */ /* 0x000fea0003800000 */
.L_x_37:
[----:B-----5:R-:W-:Y:S01]  /*5890*/  LOP3.LUT R36, R36, 0xff, RZ, 0xc0, !PT ;  /* 0x000000ff24247812 */ /* 0x020fe200078ec0ff */
[----:B------:R-:W-:Y:S01]  /*58a0*/  BSSY B1, `(.L_x_39) ;  /* 0x000000b000017945 */ /* 0x000fe20003800000 */
[----:B------:R-:W-:Y:S02]  /*58b0*/  ISETP.LT.OR P4, PT, R35, 0x2, !P1 ;  /* 0x000000022300780c */ /* 0x000fe40004f81670 */
[----:B------:R-:W-:-:S05]  /*58c0*/  F2FP.F16.E4M3.UNPACK_B R36, R36 ;  /* 0x00000024ff24723e */ /* 0x000fca00020006ff */
[----:B------:R-:W-:-:S05]  /*58d0*/  HADD2.F32 R36, -RZ, R36.H0_H0 ;  /* 0x20000024ff247230 */ /* 0x000fca0000004100 */
[----:B------:R-:W-:Y:S01]  /*58e0*/  FMUL R37, R36, UR21 ;  /* 0x0000001524257c20 */ /* 0x000fe20008400000 */
[----:B------:R-:W-:-:S03]  /*58f0*/  PRMT R36, RZ, 0x7610, R36 ;  /* 0x00007610ff247816 */ /* 0x000fc60000000024 */
[----:B------:R-:W-:-:S05]  /*5900*/  FFMA R37, R228, UR20, R37 ;  /* 0x00000014e4257c23 */ /* 0x000fca0008000025 */
[----:B------:R-:W-:-:S05]  /*5910*/  F2FP.SATFINITE.E4M3.F32.PACK_AB_MERGE_C R37, RZ, R37, RZ ;  /* 0x00000025ff25723e */ /* 0x000fca00048070ff */
[----:B------:R1:W-:Y:S01]  /*5920*/  @!P5 STG.E.U8 desc[UR18][R24.64], R37 ;  /* 0x000000251800d986 */ /* 0x0003e2000c101112 */
[----:B------:R-:W-:Y:S05]  /*5930*/  @P4 BRA `(.L_x_40) ;  /* 0x0000000000044947 */ /* 0x000fea0003800000 */
[----:B------:R2:W5:Y:S02]  /*5940*/  LDG.E.U8 R36, desc[UR18][R28.64+0x1] ;  /* 0x000001121c247981 */ /* 0x000564000c1e1100 */
.L_x_40:
[----:B------:R-:W-:Y:S05]  /*5950*/  BSYNC B1 ;  /* 0x0000000000017941 */ /* 0x000fea0003800000 */
.L_x_39:
[----:B-----5:R-:W-:Y:S01]  /*5960*/  LOP3.LUT R36, R36, 0xff, RZ, 0xc0, !PT ;  /* 0x000000ff24247812 */ /* 0x020fe200078ec0ff */
[----:B------:R-:W-:Y:S01]  /*5970*/  BSSY B1, `(.L_x_41) ;  /* 0x0000013000017945 */ /* 0x000fe20003800000 */
[----:B-1----:R-:W-:Y:S02]  /*5980*/  IADD3 R37, P2, R39, 0x8, RZ ;  /* 0x0000000827257810 */ /* 0x002fe40007f5e0ff */
[----:B------:R-:W-:-:S03]  /*5990*/  F2FP.F16.E4M3.UNPACK_B R36, R36 ;  /* 0x00000024ff24723e */ /* 0x000fc600020006ff */
[----:B------:R-:W-:Y:S01]  /*59a0*/  IMAD.X R30, RZ, RZ, R31, P2 ;  /* 0x000000ffff1e7224 */ /* 0x000fe200010e061f */
[----:B------:R-:W-:Y:S01]  /*59b0*/  ISETP.GE.AND P2, PT, R38, 0x9, PT ;  /* 0x000000092600780c */ /* 0x000fe20003f46270 */
[----:B------:R-:W-:Y:S02]  /*59c0*/  HADD2.F32 R36, -RZ, R36.H0_H0 ;  /* 0x20000024ff247230 */ /* 0x000fe40000004100 */
[----:B------:R-:W-:Y:S01]  /*59d0*/  IMAD R30, R30, UR6, RZ ;  /* 0x000000061e1e7c24 */ /* 0x000fe2000f8e02ff */
[----:B------:R-:W-:Y:S01]  /*59e0*/  ISETP.LT.OR P5, PT, R35, 0x1, !P2 ;  /* 0x000000012300780c */ /* 0x000fe200057a1670 */
[----:B------:R-:W-:-:S04]  /*59f0*/  IMAD.WIDE.U32 R32, R37, UR6, R32 ;  /* 0x0000000625207c25 */ /* 0x000fc8000f8e0020 */
[----:B------:R-:W-:Y:S01]  /*5a00*/  FMUL R36, R36, UR21 ;  /* 0x0000001524247c20 */ /* 0x000fe20008400000 */
[----:B------:R-:W-:-:S03]  /*5a10*/  IMAD R37, R37, UR7, R30 ;  /* 0x0000000725257c24 */ /* 0x000fc6000f8e021e */
[----:B------:R-:W-:Y:S01]  /*5a20*/  FFMA R36, R227, UR20, R36 ;  /* 0x00000014e3247c23 */ /* 0x000fe20008000024 */
[----:B------:R-:W-:Y:S02]  /*5a30*/  IADD3 R30, P6, R32, UR8, RZ ;  /* 0x00000008201e7c10 */ /* 0x000fe4000ffde0ff */
[----:B------:R-:W-:Y:S02]  /*5a40*/  PRMT R32, RZ, 0x7610, R32 ;  /* 0x00007610ff207816 */ /* 0x000fe40000000020 */
[----:B------:R-:W-:Y:S02]  /*5a50*/  F2FP.SATFINITE.E4M3.F32.PACK_AB_MERGE_C R39, RZ, R36, RZ ;  /* 0x00000024ff27723e */ /* 0x000fe400048070ff */
[----:B------:R-:W-:-:S03]  /*5a60*/  IADD3.X R31, R33, UR9, R37, P6, !PT ;  /* 0x00000009211f7c10 */ /* 0x000fc6000b7fe425 */
[----:B------:R1:W-:Y:S01]  /*5a70*/  @!P4 STG.E.U8 desc[UR18][R24.64+0x1], R39 ;  /* 0x000001271800c986 */ /* 0x0003e2000c101112 */
[----:B------:R-:W-:Y:S05]  /*5a80*/  @P5 BRA `(.L_x_42) ;  /* 0x0000000000045947 */ /* 0x000fea0003800000 */
[----:B------:R3:W5:Y:S02]  /*5a90*/  LDG.E.U8 R32, desc[UR18][R30.64] ;  /* 0x000000121e207981 */ /* 0x000764000c1e1100 */
.L_x_42:
[----:B------:R-:W-:Y:S05]  /*5aa0*/  BSYNC B1 ;  /* 0x0000000000017941 */ /* 0x000fea0003800000 */
.L_x_41:
        /* <DEDUP_REMOVED lines=12> */
.L_x_44:
[----:B------:R-:W-:Y:S05]  /*5b70*/  BSYNC B1 ;  /* 0x0000000000017941 */ /* 0x000fea0003800000 */
.L_x_43:
[----:B-----5:R-:W-:Y:S01]  /*5b80*/  LOP3.LUT R32, R32, 0xff, RZ, 0xc0, !PT ;  /* 0x000000ff20207812 */ /* 0x020fe200078ec0ff */
[----:B------:R-:W-:Y:S01]  /*5b90*/  BSSY B1, `(.L_x_45) ;  /* 0x000000b000017945 */ /* 0x000fe20003800000 */
[----:B------:R-:W-:Y:S02]  /*5ba0*/  ISETP.LT.OR P5, PT, R35, 0x9, !P1 ;  /* 0x000000092300780c */ /* 0x000fe40004fa1670 */
[----:B------:R-:W-:-:S05]  /*5bb0*/  F2FP.F16.E4M3.UNPACK_B R32, R32 ;  /* 0x00000020ff20723e */ /* 0x000fca00020006ff */
[----:B------:R-:W-:-:S05]  /*5bc0*/  HADD2.F32 R32, -RZ, R32.H0_H0 ;  /* 0x20000020ff207230 */ /* 0x000fca0000004100 */
[----:B------:R-:W-:-:S04]  /*5bd0*/  FMUL R32, R32, UR21 ;  /* 0x0000001520207c20 */ /* 0x000fc80008400000 */
[----:B------:R-:W-:-:S05]  /*5be0*/  FFMA R32, R225, UR20, R32 ;  /* 0x00000014e1207c23 */ /* 0x000fca0008000020 */
[----:B----4-:R-:W-:Y:S02]  /*5bf0*/  F2FP.SATFINITE.E4M3.F32.PACK_AB_MERGE_C R33, RZ, R32, RZ ;  /* 0x00000020ff21723e */ /* 0x010fe400048070ff */
[----:B------:R-:W-:-:S03]  /*5c00*/  PRMT R32, RZ, 0x7610, R32 ;  /* 0x00007610ff207816 */ /* 0x000fc60000000020 */
[----:B------:R4:W-:Y:S01]  /*5c10*/  @!P4 STG.E.U8 desc[UR18][R26.64+0x1], R33 ;  /* 0x000001211a00c986 */ /* 0x0009e2000c101112 */
[----:B------:R-:W-:Y:S05]  /*5c20*/  @P5 BRA `(.L_x_46) ;  /* 0x0000000000045947 */ /* 0x000fea0003800000 */
[----:B------:R0:W5:Y:S02]  /*5c30*/  LDG.E.U8 R32, desc[UR18][R28.64+0x8] ;  /* 0x000008121c207981 */ /* 0x000164000c1e1100 */
.L_x_46:
[----:B------:R-:W-:Y:S05]  /*5c40*/  BSYNC B1 ;  /* 0x0000000000017941 */ /* 0x000fea0003800000 */
.L_x_45:
[----:B-----5:R-:W-:Y:S01]  /*5c50*/  LOP3.LUT R32, R32, 0xff, RZ, 0xc0, !PT ;  /* 0x000000ff20207812 */ /* 0x020fe200078ec0ff */
[----:B------:R-:W-:Y:S01]  /*5c60*/  BSSY B1, `(.L_x_47) ;  /* 0x000000b000017945 */ /* 0x000fe20003800000 */
[----:B------:R-:W-:Y:S02]  /*5c70*/  ISETP.LT.OR P4, PT, R35, 0xa, !P1 ;  /* 0x0000000a2300780c */ /* 0x000fe40004f81670 */
[----:B------:R-:W-:-:S05]  /*5c80*/  F2FP.F16.E4M3.UNPACK_B R32, R32 ;  /* 0x00000020ff20723e */ /* 0x000fca00020006ff */
[----:B------:R-:W-:-:S05]  /*5c90*/  HADD2.F32 R32, -RZ, R32.H0_H0 ;  /* 0x20000020ff207230 */ /* 0x000fca0000004100 */
[----:B----4-:R-:W-:Y:S01]  /*5ca0*/  FMUL R33, R32, UR21 ;  /* 0x0000001520217c20 */ /* 0x010fe20008400000 */
[----:B------:R-:W-:-:S03]  /*5cb0*/  PRMT R32, RZ, 0x7610, R32 ;  /* 0x00007610ff207816 */ /* 0x000fc60000000020 */
[----:B------:R-:W-:-:S05]  /*5cc0*/  FFMA R33, R224, UR20, R33 ;  /* 0x00000014e0217c23 */ /* 0x000fca0008000021 */
[----:B------:R-:W-:-:S05]  /*5cd0*/  F2FP.SATFINITE.E4M3.F32.PACK_AB_MERGE_C R33, RZ, R33, RZ ;  /* 0x00000021ff21723e */ /* 0x000fca00048070ff */
[----:B------:R4:W-:Y:S01]  /*5ce0*/  @!P5 STG.E.U8 desc[UR18][R24.64+0x8], R33 ;  /* 0x000008211800d986 */ /* 0x0009e2000c101112 */
[----:B------:R-:W-:Y:S05]  /*5cf0*/  @P4 BRA `(.L_x_48) ;  /* 0x0000000000044947 */ /* 0x000fea0003800000 */
[----:B------:R0:W5:Y:S02]  /*5d00*/  LDG.E.U8 R32, desc[UR18][R28.64+0x9] ;  /* 0x000009121c207981 */ /* 0x000164000c1e1100 */
.L_x_48:
[----:B------:R-:W-:Y:S05]  /*5d10*/  BSYNC B1 ;  /* 0x0000000000017941 */ /* 0x000fea0003800000 */
.L_x_47:
        /* <DEDUP_REMOVED lines=12> */
.L_x_50:
[----:B------:R-:W-:Y:S05]  /*5de0*/  BSYNC B1 ;  /* 0x0000000000017941 */ /* 0x000fea0003800000 */
.L_x_49:
        /* <DEDUP_REMOVED lines=12> */
.L_x_52:
[----:B------:R-:W-:Y:S05]  /*5eb0*/  BSYNC B1 ;  /* 0x0000000000017941 */ /* 0x000fea0003800000 */
.L_x_51:
        /* <DEDUP_REMOVED lines=12> */
.L_x_54:
[----:B------:R-:W-:Y:S05]  /*5f80*/  BSYNC B1 ;  /* 0x0000000000017941 */ /* 0x000fea0003800000 */
.L_x_53:
        /* <DEDUP_REMOVED lines=12> */
.L_x_56:
[----:B------:R-:W-:Y:S05]  /*6050*/  BSYNC B1 ;  /* 0x0000000000017941 */ /* 0x000fea0003800000 */
.L_x_55:
        /* <DEDUP_REMOVED lines=12> */
.L_x_58:
[----:B------:R-:W-:Y:S05]  /*6120*/  BSYNC B1 ;  /* 0x0000000000017941 */ /* 0x000fea0003800000 */
.L_x_57:
        /* <DEDUP_REMOVED lines=12> */
.L_x_60:
[----:B------:R-:W-:Y:S05]  /*61f0*/  BSYNC B1 ;  /* 0x0000000000017941 */ /* 0x000fea0003800000 */
.L_x_59:
        /* <DEDUP_REMOVED lines=12> */
.L_x_62:
[----:B------:R-:W-:Y:S05]  /*62c0*/  BSYNC B1 ;  /* 0x0000000000017941 */ /* 0x000fea0003800000 */
.L_x_61:
        /* <DEDUP_REMOVED lines=12> */
.L_x_64:
[----:B------:R-:W-:Y:S05]  /*6390*/  BSYNC B1 ;  /* 0x0000000000017941 */ /* 0x000fea0003800000 */
.L_x_63:
        /* <DEDUP_REMOVED lines=12> */
.L_x_66:
[----:B------:R-:W-:Y:S05]  /*6460*/  BSYNC B1 ;  /* 0x0000000000017941 */ /* 0x000fea0003800000 */
.L_x_65:
        /* <DEDUP_REMOVED lines=12> */
.L_x_68:
[----:B------:R-:W-:Y:S05]  /*6530*/  BSYNC B1 ;  /* 0x0000000000017941 */ /* 0x000fea0003800000 */
.L_x_67:
        /* <DEDUP_REMOVED lines=12> */
.L_x_70:
[----:B------:R-:W-:Y:S05]  /*6600*/  BSYNC B1 ;  /* 0x0000000000017941 */ /* 0x000fea0003800000 */
.L_x_69:
        /* <DEDUP_REMOVED lines=12> */
.L_x_72:
[----:B------:R-:W-:Y:S05]  /*66d0*/  BSYNC B1 ;  /* 0x0000000000017941 */ /* 0x000fea0003800000 */
.L_x_71:
        /* <DEDUP_REMOVED lines=12> */
.L_x_74:
[----:B------:R-:W-:Y:S05]  /*67a0*/  BSYNC B1 ;  /* 0x0000000000017941 */ /* 0x000fea0003800000 */
.L_x_73:
        /* <DEDUP_REMOVED lines=12> */
.L_x_76:
[----:B------:R-:W-:Y:S05]  /*6870*/  BSYNC B1 ;  /* 0x0000000000017941 */ /* 0x000fea0003800000 */
.L_x_75:
        /* <DEDUP_REMOVED lines=12> */
.L_x_78:
[----:B------:R-:W-:Y:S05]  /*6940*/  BSYNC B1 ;  /* 0x0000000000017941 */ /* 0x000fea0003800000 */
.L_x_77:
        /* <DEDUP_REMOVED lines=12> */
.L_x_80:
[----:B------:R-:W-:Y:S05]  /*6a10*/  BSYNC B1 ;  /* 0x0000000000017941 */ /* 0x000fea0003800000 */
.L_x_79:
        /* <DEDUP_REMOVED lines=12> */
.L_x_82:
[----:B------:R-:W-:Y:S05]  /*6ae0*/  BSYNC B1 ;  /* 0x0000000000017941 */ /* 0x000fea0003800000 */
.L_x_81:
        /* <DEDUP_REMOVED lines=12> */
.L_x_84:
[----:B------:R-:W-:Y:S05]  /*6bb0*/  BSYNC B1 ;  /* 0x0000000000017941 */ /* 0x000fea0003800000 */
.L_x_83:
        /* <DEDUP_REMOVED lines=12> */
.L_x_86:
[----:B------:R-:W-:Y:S05]  /*6c80*/  BSYNC B1 ;  /* 0x0000000000017941 */ /* 0x000fea0003800000 */
.L_x_85:
        /* <DEDUP_REMOVED lines=12> */
.L_x_88:
[----:B------:R-:W-:Y:S05]  /*6d50*/  BSYNC B1 ;  /* 0x0000000000017941 */ /* 0x000fea0003800000 */
.L_x_87:
        /* <DEDUP_REMOVED lines=12> */
.L_x_90:
[----:B------:R-:W-:Y:S05]  /*6e20*/  BSYNC B1 ;  /* 0x0000000000017941 */ /* 0x000fea0003800000 */
.L_x_89:
        /* <DEDUP_REMOVED lines=12> */
.L_x_92:
[----:B------:R-:W-:Y:S05]  /*6ef0*/  BSYNC B1 ;  /* 0x0000000000017941 */ /* 0x000fea0003800000 */
.L_x_91:
        /* <DEDUP_REMOVED lines=12> */
.L_x_94:
[----:B------:R-:W-:Y:S05]  /*6fc0*/  BSYNC B1 ;  /* 0x0000000000017941 */ /* 0x000fea0003800000 */
.L_x_93:
        /* <DEDUP_REMOVED lines=12> */
.L_x_96:
[----:B------:R-:W-:Y:S05]  /*7090*/  BSYNC B1 ;  /* 0x0000000000017941 */ /* 0x000fea0003800000 */
.L_x_95:
        /* <DEDUP_REMOVED lines=12> */
.L_x_98:
[----:B------:R-:W-:Y:S05]  /*7160*/  BSYNC B1 ;  /* 0x0000000000017941 */ /* 0x000fea0003800000 */
.L_x_97:
        /* <DEDUP_REMOVED lines=12> */
.L_x_100:
[----:B------:R-:W-:Y:S05]  /*7230*/  BSYNC B1 ;  /* 0x0000000000017941 */ /* 0x000fea0003800000 */
.L_x_99:
        /* <DEDUP_REMOVED lines=12> */
.L_x_102:
[----:B------:R-:W-:Y:S05]  /*7300*/  BSYNC B1 ;  /* 0x0000000000017941 */ /* 0x000fea0003800000 */
.L_x_101:
        /* <DEDUP_REMOVED lines=12> */
.L_x_104:
[----:B------:R-:W-:Y:S05]  /*73d0*/  BSYNC B1 ;  /* 0x0000000000017941 */ /* 0x000fea0003800000 */
.L_x_103:
        /* <DEDUP_REMOVED lines=12> */
.L_x_106:
[----:B------:R-:W-:Y:S05]  /*74a0*/  BSYNC B1 ;  /* 0x0000000000017941 */ /* 0x000fea0003800000 */
.L_x_105:
        /* <DEDUP_REMOVED lines=12> */
.L_x_108:
[----:B------:R-:W-:Y:S05]  /*7570*/  BSYNC B1 ;  /* 0x0000000000017941 */ /* 0x000fea0003800000 */
.L_x_107:
        /* <DEDUP_REMOVED lines=12> */
.L_x_110:
[----:B------:R-:W-:Y:S05]  /*7640*/  BSYNC B1 ;  /* 0x0000000000017941 */ /* 0x000fea0003800000 */
.L_x_109:
        /* <DEDUP_REMOVED lines=12> */
.L_x_112:
[----:B------:R-:W-:Y:S05]  /*7710*/  BSYNC B1 ;  /* 0x0000000000017941 */ /* 0x000fea0003800000 */
.L_x_111:
        /* <DEDUP_REMOVED lines=12> */
.L_x_114:
[----:B------:R-:W-:Y:S05]  /*77e0*/  BSYNC B1 ;  /* 0x0000000000017941 */ /* 0x000fea0003800000 */
.L_x_113:
        /* <DEDUP_REMOVED lines=12> */
.L_x_116:
[----:B------:R-:W-:Y:S05]  /*78b0*/  BSYNC B1 ;  /* 0x0000000000017941 */ /* 0x000fea0003800000 */
.L_x_115:
        /* <DEDUP_REMOVED lines=12> */
.L_x_118:
[----:B------:R-:W-:Y:S05]  /*7980*/  BSYNC B1 ;  /* 0x0000000000017941 */ /* 0x000fea0003800000 */
.L_x_117:
        /* <DEDUP_REMOVED lines=12> */
.L_x_120:
[----:B------:R-:W-:Y:S05]  /*7a50*/  BSYNC B1 ;  /* 0x0000000000017941 */ /* 0x000fea0003800000 */
.L_x_119:
        /* <DEDUP_REMOVED lines=12> */
.L_x_122:
[----:B------:R-:W-:Y:S05]  /*7b20*/  BSYNC B1 ;  /* 0x0000000000017941 */ /* 0x000fea0003800000 */
.L_x_121:
        /* <DEDUP_REMOVED lines=12> */
.L_x_124:
[----:B------:R-:W-:Y:S05]  /*7bf0*/  BSYNC B1 ;  /* 0x0000000000017941 */ /* 0x000fea0003800000 */
.L_x_123:
        /* <DEDUP_REMOVED lines=12> */
.L_x_126:
[----:B------:R-:W-:Y:S05]  /*7cc0*/  BSYNC B1 ;  /* 0x0000000000017941 */ /* 0x000fea0003800000 */
.L_x_125:
        /* <DEDUP_REMOVED lines=12> */
.L_x_128:
[----:B------:R-:W-:Y:S05]  /*7d90*/  BSYNC B1 ;  /* 0x0000000000017941 */ /* 0x000fea0003800000 */
.L_x_127:
        /* <DEDUP_REMOVED lines=12> */
.L_x_130:
[----:B------:R-:W-:Y:S05]  /*7e60*/  BSYNC B1 ;  /* 0x0000000000017941 */ /* 0x000fea0003800000 */
.L_x_129:
        /* <DEDUP_REMOVED lines=12> */
.L_x_132:
[----:B------:R-:W-:Y:S05]  /*7f30*/  BSYNC B1 ;  /* 0x0000000000017941 */ /* 0x000fea0003800000 */
.L_x_131:
        /* <DEDUP_REMOVED lines=12> */
.L_x_134:
[----:B------:R-:W-:Y:S05]  /*8000*/  BSYNC B1 ;  /* 0x0000000000017941 */ /* 0x000fea0003800000 */
.L_x_133:
        /* <DEDUP_REMOVED lines=12> */
.L_x_136:
[----:B------:R-:W-:Y:S05]  /*80d0*/  BSYNC B1 ;  /* 0x0000000000017941 */ /* 0x000fea0003800000 */
.L_x_135:
        /* <DEDUP_REMOVED lines=12> */
.L_x_138:
[----:B------:R-:W-:Y:S05]  /*81a0*/  BSYNC B1 ;  /* 0x0000000000017941 */ /* 0x000fea0003800000 */
.L_x_137:
        /* <DEDUP_REMOVED lines=12> */
.L_x_140:
[----:B------:R-:W-:Y:S05]  /*8270*/  BSYNC B1 ;  /* 0x0000000000017941 */ /* 0x000fea0003800000 */
.L_x_139:
        /* <DEDUP_REMOVED lines=12> */
.L_x_142:
[----:B------:R-:W-:Y:S05]  /*8340*/  BSYNC B1 ;  /* 0x0000000000017941 */ /* 0x000fea0003800000 */
.L_x_141:
        /* <DEDUP_REMOVED lines=12> */
.L_x_144:
[----:B------:R-:W-:Y:S05]  /*8410*/  BSYNC B1 ;  /* 0x0000000000017941 */ /* 0x000fea0003800000 */
.L_x_143:
        /* <DEDUP_REMOVED lines=12> */
.L_x_146:
[----:B------:R-:W-:Y:S05]  /*84e0*/  BSYNC B1 ;  /* 0x0000000000017941 */ /* 0x000fea0003800000 */
.L_x_145:
        /* <DEDUP_REMOVED lines=12> */
.L_x_148:
[----:B------:R-:W-:Y:S05]  /*85b0*/  BSYNC B1 ;  /* 0x0000000000017941 */ /* 0x000fea0003800000 */
.L_x_147:
        /* <DEDUP_REMOVED lines=12> */
.L_x_150:
[----:B------:R-:W-:Y:S05]  /*8680*/  BSYNC B1 ;  /* 0x0000000000017941 */ /* 0x000fea0003800000 */
.L_x_149:
        /* <DEDUP_REMOVED lines=12> */
.L_x_152:
[----:B------:R-:W-:Y:S05]  /*8750*/  BSYNC B1 ;  /* 0x0000000000017941 */ /* 0x000fea0003800000 */
.L_x_151:
        /* <DEDUP_REMOVED lines=12> */
.L_x_154:
[----:B------:R-:W-:Y:S05]  /*8820*/  BSYNC B1 ;  /* 0x0000000000017941 */ /* 0x000fea0003800000 */
.L_x_153:
        /* <DEDUP_REMOVED lines=12> */
.L_x_156:
[----:B------:R-:W-:Y:S05]  /*88f0*/  BSYNC B1 ;  /* 0x0000000000017941 */ /* 0x000fea0003800000 */
.L_x_155:
        /* <DEDUP_REMOVED lines=12> */
.L_x_158:
[----:B------:R-:W-:Y:S05]  /*89c0*/  BSYNC B1 ;  /* 0x0000000000017941 */ /* 0x000fea0003800000 */
.L_x_157:
        /* <DEDUP_REMOVED lines=12> */
.L_x_160:
[----:B------:R-:W-:Y:S05]  /*8a90*/  BSYNC B1 ;  /* 0x0000000000017941 */ /* 0x000fea0003800000 */
.L_x_159:
        /* <DEDUP_REMOVED lines=12> */
.L_x_162:
[----:B------:R-:W-:Y:S05]  /*8b60*/  BSYNC B1 ;  /* 0x0000000000017941 */ /* 0x000fea0003800000 */
.L_x_161:
        /* <DEDUP_REMOVED lines=12> */
.L_x_164:
[----:B------:R-:W-:Y:S05]  /*8c30*/  BSYNC B1 ;  /* 0x0000000000017941 */ /* 0x000fea0003800000 */
.L_x_163:
        /* <DEDUP_REMOVED lines=12> */
.L_x_166:
[----:B------:R-:W-:Y:S05]  /*8d00*/  BSYNC B1 ;  /* 0x0000000000017941 */ /* 0x000fea0003800000 */
.L_x_165:
        /* <DEDUP_REMOVED lines=12> */
.L_x_168:
[----:B------:R-:W-:Y:S05]  /*8dd0*/  BSYNC B1 ;  /* 0x0000000000017941 */ /* 0x000fea0003800000 */
.L_x_167:
        /* <DEDUP_REMOVED lines=12> */
.L_x_170:
[----:B------:R-:W-:Y:S05]  /*8ea0*/  BSYNC B1 ;  /* 0x0000000000017941 */ /* 0x000fea0003800000 */
.L_x_169:
        /* <DEDUP_REMOVED lines=12> */
.L_x_172:
[----:B------:R-:W-:Y:S05]  /*8f70*/  BSYNC B1 ;  /* 0x0000000000017941 */ /* 0x000fea0003800000 */
.L_x_171:
        /* <DEDUP_REMOVED lines=12> */
.L_x_174:
[----:B------:R-:W-:Y:S05]  /*9040*/  BSYNC B1 ;  /* 0x0000000000017941 */ /* 0x000fea0003800000 */
.L_x_173:
        /* <DEDUP_REMOVED lines=12> */
.L_x_176:
[----:B------:R-:W-:Y:S05]  /*9110*/  BSYNC B1 ;  /* 0x0000000000017941 */ /* 0x000fea0003800000 */
.L_x_175:
        /* <DEDUP_REMOVED lines=12> */
.L_x_178:
[----:B------:R-:W-:Y:S05]  /*91e0*/  BSYNC B1 ;  /* 0x0000000000017941 */ /* 0x000fea0003800000 */
.L_x_177:
        /* <DEDUP_REMOVED lines=12> */
.L_x_180:
[----:B------:R-:W-:Y:S05]  /*92b0*/  BSYNC B1 ;  /* 0x0000000000017941 */ /* 0x000fea0003800000 */
.L_x_179:
        /* <DEDUP_REMOVED lines=12> */
.L_x_182:
[----:B------:R-:W-:Y:S05]  /*9380*/  BSYNC B1 ;  /* 0x0000000000017941 */ /* 0x000fea0003800000 */
.L_x_181:
        /* <DEDUP_REMOVED lines=12> */
.L_x_184:
[----:B------:R-:W-:Y:S05]  /*9450*/  BSYNC B1 ;  /* 0x0000000000017941 */ /* 0x000fea0003800000 */
.L_x_183:
        /* <DEDUP_REMOVED lines=12> */
.L_x_186:
[----:B------:R-:W-:Y:S05]  /*9520*/  BSYNC B1 ;  /* 0x0000000000017941 */ /* 0x000fea0003800000 */
.L_x_185:
        /* <DEDUP_REMOVED lines=12> */
.L_x_188:
[----:B------:R-:W-:Y:S05]  /*95f0*/  BSYNC B1 ;  /* 0x0000000000017941 */ /* 0x000fea0003800000 */
.L_x_187:
        /* <DEDUP_REMOVED lines=12> */
.L_x_190:
[----:B------:R-:W-:Y:S05]  /*96c0*/  BSYNC B1 ;  /* 0x0000000000017941 */ /* 0x000fea0003800000 */
.L_x_189:
        /* <DEDUP_REMOVED lines=12> */
.L_x_192:
[----:B------:R-:W-:Y:S05]  /*9790*/  BSYNC B1 ;  /* 0x0000000000017941 */ /* 0x000fea0003800000 */
.L_x_191:
[----:B-----5:R-:W-:Y:S01]  /*97a0*/  LOP3.LUT R32, R32, 0xff, RZ, 0xc0, !PT ;  /* 0x000000ff20207812 */ /* 0x020fe200078ec0ff */
[----:B------:R-:W-:Y:S01]  /*97b0*/  BSSY B1, `(.L_x_193) ;  /* 0x000000b000017945 */ /* 0x000fe20003800000 */
[----:B------:R-:W-:Y:S02]  /*97c0*/  ISETP.LT.OR P5, PT, R35, 0x99, !P2 ;  /* 0x000000992300780c */ /* 0x000fe400057a1670 */
[----:B------:R-:W-:-:S05]  /*97d0*/  F2FP.F16.E4M3.UNPACK_B R32, R32 ;  /* 0x00000020ff20723e */ /* 0x000fca00020006ff */
[----:B------:R-:W-:-:S05]  /*97e0*/  HADD2.F32 R32, -RZ, R32.H0_H0 ;  /* 0x20000020ff207230 */ /* 0x000fca0000004100 */
[----:B------:R-:W-:-:S04]  /*97f0*/  FMUL R32, R32, UR21 ;  /* 0x0000001520207c20 */ /* 0x000fc80008400000 */
[----:B------:R-:W-:Y:S01]  /*9800*/  FFMA R32, R23, UR20, R32 ;  /* 0x0000001417207c23 */ /* 0x000fe20008000020 */
[----:B------:R-:W-:-:S04]  /*9810*/  PRMT R23, RZ, 0x7610, R23 ;  /* 0x00007610ff177816 */ /* 0x000fc80000000017 */
[----:B----4-:R-:W-:-:S05]  /*9820*/  F2FP.SATFINITE.E4M3.F32.PACK_AB_MERGE_C R33, RZ, R32, RZ ;  /* 0x00000020ff21723e */ /* 0x010fca00048070ff */
[----:B------:R4:W-:Y:S01]  /*9830*/  @!P4 STG.E.U8 desc[UR18][R24.64+0x99], R33 ;  /* 0x000099211800c986 */ /* 0x0009e2000c101112 */
[----:B------:R-:W-:Y:S05]  /*9840*/  @P5 BRA `(.L_x_194) ;  /* 0x0000000000045947 */ /* 0x000fea0003800000 */
[----:B------:R0:W5:Y:S02]  /*9850*/  LDG.E.U8 R23, desc[UR18][R30.64+0x98] ;  /* 0x000098121e177981 */ /* 0x000164000c1e1100 */
.L_x_194:
[----:B------:R-:W-:Y:S05]  /*9860*/  BSYNC B1 ;  /* 0x0000000000017941 */ /* 0x000fea0003800000 */
.L_x_193:
        /* <DEDUP_REMOVED lines=8> */
[----:B------:R-:W-:-:S05]  /*98f0*/  F2FP.SATFINITE.E4M3.F32.PACK_AB_MERGE_C R23, RZ, R23, RZ ;  /* 0x00000017ff17723e */ /* 0x000fca00048070ff */
[----:B------:R0:W-:Y:S01]  /*9900*/  @!P5 STG.E.U8 desc[UR18][R26.64+0x98], R23 ;  /* 0x000098171a00d986 */ /* 0x0001e2000c101112 */
[----:B------:R-:W-:Y:S05]  /*9910*/  @P4 BRA `(.L_x_196) ;  /* 0x0000000000044947 */ /* 0x000fea0003800000 */
[----:B------:R0:W5:Y:S02]  /*9920*/  LDG.E.U8 R22, desc[UR18][R30.64+0x99] ;  /* 0x000099121e167981 */ /* 0x000164000c1e1100 */
.L_x_196:
[----:B------:R-:W-:Y:S05]  /*9930*/  BSYNC B1 ;  /* 0x0000000000017941 */ /* 0x000fea0003800000 */
.L_x_195:
        /* <DEDUP_REMOVED lines=8> */
[----:B0-----:R-:W-:-:S05]  /*99c0*/  F2FP.SATFINITE.E4M3.F32.PACK_AB_MERGE_C R23, RZ, R22, RZ ;  /* 0x00000016ff17723e */ /* 0x001fca00048070ff */
[----:B------:R0:W-:Y:S01]  /*99d0*/  @!P4 STG.E.U8 desc[UR18][R26.64+0x99], R23 ;  /* 0x000099171a00c986 */ /* 0x0001e2000c101112 */
[----:B------:R-:W-:Y:S05]  /*99e0*/  @P5 BRA `(.L_x_198) ;  /* 0x0000000000045947 */ /* 0x000fea0003800000 */
[----:B------:R0:W5:Y:S02]  /*99f0*/  LDG.E.U8 R21, desc[UR18][R28.64+0xa0] ;  /* 0x0000a0121c157981 */ /* 0x000164000c1e1100 */
.L_x_198:
[----:B------:R-:W-:Y:S05]  /*9a00*/  BSYNC B1 ;  /* 0x0000000000017941 */ /* 0x000fea0003800000 */
.L_x_197:
        /* <DEDUP_REMOVED lines=12> */
.L_x_200:
[----:B------:R-:W-:Y:S05]  /*9ad0*/  BSYNC B1 ;  /* 0x0000000000017941 */ /* 0x000fea0003800000 */
.L_x_199:
        /* <DEDUP_REMOVED lines=12> */
.L_x_202:
[----:B------:R-:W-:Y:S05]  /*9ba0*/  BSYNC B1 ;  /* 0x0000000000017941 */ /* 0x000fea0003800000 */
.L_x_201:
        /* <DEDUP_REMOVED lines=12> */
.L_x_204:
[----:B------:R-:W-:Y:S05]  /*9c70*/  BSYNC B1 ;  /* 0x0000000000017941 */ /* 0x000fea0003800000 */
.L_x_203:
        /* <DEDUP_REMOVED lines=12> */
.L_x_206:
[----:B------:R-:W-:Y:S05]  /*9d40*/  BSYNC B1 ;  /* 0x0000000000017941 */ /* 0x000fea0003800000 */
.L_x_205:
        /* <DEDUP_REMOVED lines=12> */
.L_x_208:
[----:B------:R-:W-:Y:S05]  /*9e10*/  BSYNC B1 ;  /* 0x0000000000017941 */ /* 0x000fea0003800000 */
.L_x_207:
        /* <DEDUP_REMOVED lines=12> */
.L_x_210:
[----:B------:R-:W-:Y:S05]  /*9ee0*/  BSYNC B1 ;  /* 0x0000000000017941 */ /* 0x000fea0003800000 */
.L_x_209:
        /* <DEDUP_REMOVED lines=12> */
.L_x_212:
[----:B------:R-:W-:Y:S05]  /*9fb0*/  BSYNC B1 ;  /* 0x0000000000017941 */ /* 0x000fea0003800000 */
.L_x_211:
        /* <DEDUP_REMOVED lines=12> */
.L_x_214:
[----:B------:R-:W-:Y:S05]  /*a080*/  BSYNC B1 ;  /* 0x0000000000017941 */ /* 0x000fea0003800000 */
.L_x_213:
        /* <DEDUP_REMOVED lines=12> */
.L_x_216:
[----:B------:R-:W-:Y:S05]  /*a150*/  BSYNC B1 ;  /* 0x0000000000017941 */ /* 0x000fea0003800000 */
.L_x_215:
        /* <DEDUP_REMOVED lines=12> */
.L_x_218:
[----:B------:R-:W-:Y:S05]  /*a220*/  BSYNC B1 ;  /* 0x0000000000017941 */ /* 0x000fea0003800000 */
.L_x_217:
        /* <DEDUP_REMOVED lines=12> */
.L_x_220:
[----:B------:R-:W-:Y:S05]  /*a2f0*/  BSYNC B1 ;  /* 0x0000000000017941 */ /* 0x000fea0003800000 */
.L_x_219:
        /* <DEDUP_REMOVED lines=12> */
.L_x_222:
[----:B------:R-:W-:Y:S05]  /*a3c0*/  BSYNC B1 ;  /* 0x0000000000017941 */ /* 0x000fea0003800000 */
.L_x_221:
        /* <DEDUP_REMOVED lines=12> */
.L_x_224:
[----:B------:R-:W-:Y:S05]  /*a490*/  BSYNC B1 ;  /* 0x0000000000017941 */ /* 0x000fea0003800000 */
.L_x_223:
        /* <DEDUP_REMOVED lines=12> */
.L_x_226:
[----:B------:R-:W-:Y:S05]  /*a560*/  BSYNC B1 ;  /* 0x0000000000017941 */ /* 0x000fea0003800000 */
.L_x_225:
        /* <DEDUP_REMOVED lines=12> */
.L_x_228:
[----:B------:R-:W-:Y:S05]  /*a630*/  BSYNC B1 ;  /* 0x0000000000017941 */ /* 0x000fea0003800000 */
.L_x_227:
        /* <DEDUP_REMOVED lines=12> */
.L_x_230:
[----:B------:R-:W-:Y:S05]  /*a700*/  BSYNC B1 ;  /* 0x0000000000017941 */ /* 0x000fea0003800000 */
.L_x_229:
        /* <DEDUP_REMOVED lines=12> */
.L_x_232:
[----:B------:R-:W-:Y:S05]  /*a7d0*/  BSYNC B1 ;  /* 0x0000000000017941 */ /* 0x000fea0003800000 */
.L_x_231:
        /* <DEDUP_REMOVED lines=12> */
.L_x_234:
[----:B------:R-:W-:Y:S05]  /*a8a0*/  BSYNC B1 ;  /* 0x0000000000017941 */ /* 0x000fea0003800000 */
.L_x_233:
        /* <DEDUP_REMOVED lines=12> */
.L_x_236:
[----:B------:R-:W-:Y:S05]  /*a970*/  BSYNC B1 ;  /* 0x0000000000017941 */ /* 0x000fea0003800000 */
.L_x_235:
[----:B-----5:R-:W-:Y:S01]  /*a980*/  LOP3.LUT R2, R2, 0xff, RZ, 0xc0, !PT ;  /* 0x000000ff02027812 */ /* 0x020fe200078ec0ff */
[----:B------:R-:W-:Y:S01]  /*a990*/  BSSY B1, `(.L_x_237) ;  /* 0x000000b000017945 */ /* 0x000fe20003800000 */
[----:B------:R-:W-:Y:S02]  /*a9a0*/  ISETP.LT.OR P5, PT, R35, 0xc9, !P1 ;  /* 0x000000c92300780c */ /* 0x000fe40004fa1670 */
[----:B------:R-:W-:-:S05]  /*a9b0*/  F2FP.F16.E4M3.UNPACK_B R2, R2 ;  /* 0x00000002ff02723e */ /* 0x000fca00020006ff */
[----:B------:R-:W-:-:S05]  /*a9c0*/  HADD2.F32 R2, -RZ, R2.H0_H0 ;  /* 0x20000002ff027230 */ /* 0x000fca0000004100 */
[----:B0-----:R-:W-:-:S04]  /*a9d0*/  FMUL R3, R2, UR21 ;  /* 0x0000001502037c20 */ /* 0x001fc80008400000 */
[----:B------:R-:W-:Y:S01]  /*a9e0*/  FFMA R3, R0, UR20, R3 ;  /* 0x0000001400037c23 */ /* 0x000fe20008000003 */
[----:B------:R-:W-:-:S04]  /*a9f0*/  PRMT R0, RZ, 0x7610, R0 ;  /* 0x00007610ff007816 */ /* 0x000fc80000000000 */
[----:B------:R-:W-:-:S05]  /*aa00*/  F2FP.SATFINITE.E4M3.F32.PACK_AB_MERGE_C R3, RZ, R3, RZ ;  /* 0x00000003ff03723e */ /* 0x000fca00048070ff */
[----:B------:R0:W-:Y:S01]  /*aa10*/  @!P4 STG.E.U8 desc[UR18][R26.64+0xc1], R3 ;  /* 0x0000c1031a00c986 */ /* 0x0001e2000c101112 */
[----:B------:R-:W-:Y:S05]  /*aa20*/  @P5 BRA `(.L_x_238) ;  /* 0x0000000000045947 */ /* 0x000fea0003800000 */
[----:B------:R0:W5:Y:S02]  /*aa30*/  LDG.E.U8 R0, desc[UR18][R28.64+0xc8] ;  /* 0x0000c8121c007981 */ /* 0x000164000c1e1100 */
.L_x_238:
[----:B------:R-:W-:Y:S05]  /*aa40*/  BSYNC B1 ;  /* 0x0000000000017941 */ /* 0x000fea0003800000 */
.L_x_237:
[----:B------:R-:W2:Y:S01]  /*aa50*/  LDL.LU R2, [R1] ;  /* 0x0000000001027983 */ /* 0x000ea20000300800 */
[----:B-----5:R-:W-:Y:S01]  /*aa60*/  LOP3.LUT R0, R0, 0xff, RZ, 0xc0, !PT ;  /* 0x000000ff00007812 */ /* 0x020fe200078ec0ff */
[----:B------:R-:W-:Y:S01]  /*aa70*/  BSSY B1, `(.L_x_239) ;  /* 0x000000b000017945 */ /* 0x000fe20003800000 */
[----:B------:R-:W-:Y:S02]  /*aa80*/  ISETP.LT.OR P4, PT, R35, 0xca, !P1 ;  /* 0x000000ca2300780c */ /* 0x000fe40004f81670 */
[----:B------:R-:W-:-:S05]  /*aa90*/  F2FP.F16.E4M3.UNPACK_B R0, R0 ;  /* 0x00000000ff00723e */ /* 0x000fca00020006ff */
[----:B------:R-:W-:-:S05]  /*aaa0*/  HADD2.F32 R0, -RZ, R0.H0_H0 ;  /* 0x20000000ff007230 */ /* 0x000fca0000004100 */
[----:B------:R-:W-:-:S04]  /*aab0*/  FMUL R0, R0, UR21 ;  /* 0x0000001500007c20 */ /* 0x000fc80008400000 */
[----:B--2---:R-:W-:-:S05]  /*aac0*/  FFMA R0, R2, UR20, R0 ;  /* 0x0000001402007c23 */ /* 0x004fca0008000000 */
[----:B0-----:R-:W-:Y:S02]  /*aad0*/  F2FP.SATFINITE.E4M3.F32.PACK_AB_MERGE_C R3, RZ, R0, RZ ;  /* 0x00000000ff03723e */ /* 0x001fe400048070ff */
[----:B------:R-:W-:-:S03]  /*aae0*/  PRMT R0, RZ, 0x7610, R0 ;  /* 0x00007610ff007816 */ /* 0x000fc60000000000 */
[----:B------:R0:W-:Y:S01]  /*aaf0*/  @!P5 STG.E.U8 desc[UR18][R24.64+0xc8], R3 ;  /* 0x0000c8031800d986 */ /* 0x0001e2000c101112 */
[----:B------:R-:W-:Y:S05]  /*ab00*/  @P4 BRA `(.L_x_240) ;  /* 0x0000000000044947 */ /* 0x000fea0003800000 */
[----:B------:R2:W5:Y:S02]  /*ab10*/  LDG.E.U8 R0, desc[UR18][R28.64+0xc9] ;  /* 0x0000c9121c007981 */ /* 0x000564000c1e1100 */
.L_x_240:
[----:B------:R-:W-:Y:S05]  /*ab20*/  BSYNC B1 ;  /* 0x0000000000017941 */ /* 0x000fea0003800000 */
.L_x_239:
[----:B------:R-:W3:Y:S01]  /*ab30*/  LDL.LU R2, [R1+0x4] ;  /* 0x0000040001027983 */ /* 0x000ee20000300800 */
[----:B-----5:R-:W-:Y:S01]  /*ab40*/  LOP3.LUT R0, R0, 0xff, RZ, 0xc0, !PT ;  /* 0x000000ff00007812 */ /* 0x020fe200078ec0ff */
[----:B------:R-:W-:Y:S01]  /*ab50*/  BSSY B1, `(.L_x_241) ;  /* 0x000000b000017945 */ /* 0x000fe20003800000 */
[----:B------:R-:W-:Y:S02]  /*ab60*/  ISETP.LT.OR P5, PT, R35, 0xc9, !P2 ;  /* 0x000000c92300780c */ /* 0x000fe400057a1670 */
[----:B------:R-:W-:-:S05]  /*ab70*/  F2FP.F16.E4M3.UNPACK_B R0, R0 ;  /* 0x00000000ff00723e */ /* 0x000fca00020006ff */
[----:B------:R-:W-:-:S05]  /*ab80*/  HADD2.F32 R0, -RZ, R0.H0_H0 ;  /* 0x20000000ff007230 */ /* 0x000fca0000004100 */
[----:B------:R-:W-:-:S04]  /*ab90*/  FMUL R0, R0, UR21 ;  /* 0x0000001500007c20 */ /* 0x000fc80008400000 */
[----:B---3--:R-:W-:-:S05]  /*aba0*/  FFMA R0, R2, UR20, R0 ;  /* 0x0000001402007c23 */ /* 0x008fca0008000000 */
[----:B0-----:R-:W-:Y:S02]  /*abb0*/  F2FP.SATFINITE.E4M3.F32.PACK_AB_MERGE_C R3, RZ, R0, RZ ;  /* 0x00000000ff03723e */ /* 0x001fe400048070ff */
[----:B------:R-:W-:-:S03]  /*abc0*/  PRMT R0, RZ, 0x7610, R0 ;  /* 0x00007610ff007816 */ /* 0x000fc60000000000 */
[----:B------:R0:W-:Y:S01]  /*abd0*/  @!P4 STG.E.U8 desc[UR18][R24.64+0xc9], R3 ;  /* 0x0000c9031800c986 */ /* 0x0001e2000c101112 */
[----:B------:R-:W-:Y:S05]  /*abe0*/  @P5 BRA `(.L_x_242) ;  /* 0x0000000000045947 */ /* 0x000fea0003800000 */
[----:B------:R3:W5:Y:S02]  /*abf0*/  LDG.E.U8 R0, desc[UR18][R30.64+0xc8] ;  /* 0x0000c8121e007981 */ /* 0x000764000c1e1100 */
.L_x_242:
[----:B------:R-:W-:Y:S05]  /*ac00*/  BSYNC B1 ;  /* 0x0000000000017941 */ /* 0x000fea0003800000 */
.L_x_241:
[----:B------:R-:W2:Y:S01]  /*ac10*/  LDL.LU R2, [R1+0x8] ;  /* 0x0000080001027983 */ /* 0x000ea20000300800 */
        /* <DEDUP_REMOVED lines=12> */
.L_x_244:
[----:B------:R-:W-:Y:S05]  /*ace0*/  BSYNC B1 ;  /* 0x0000000000017941 */ /* 0x000fea0003800000 */
.L_x_243:
        /* <DEDUP_REMOVED lines=13> */
.L_x_246:
[----:B------:R-:W-:Y:S05]  /*adc0*/  BSYNC B1 ;  /* 0x0000000000017941 */ /* 0x000fea0003800000 */
.L_x_245:
        /* <DEDUP_REMOVED lines=13> */
.L_x_248:
[----:B------:R-:W-:Y:S05]  /*aea0*/  BSYNC B1 ;  /* 0x0000000000017941 */ /* 0x000fea0003800000 */
.L_x_247:
        /* <DEDUP_REMOVED lines=13> */
.L_x_250:
[----:B------:R-:W-:Y:S05]  /*af80*/  BSYNC B1 ;  /* 0x0000000000017941 */ /* 0x000fea0003800000 */
.L_x_249:
        /* <DEDUP_REMOVED lines=13> */
.L_x_252:
[----:B------:R-:W-:Y:S05]  /*b060*/  BSYNC B1 ;  /* 0x0000000000017941 */ /* 0x000fea0003800000 */
.L_x_251:
        /* <DEDUP_REMOVED lines=13> */
.L_x_254:
[----:B------:R-:W-:Y:S05]  /*b140*/  BSYNC B1 ;  /* 0x0000000000017941 */ /* 0x000fea0003800000 */
.L_x_253:
        /* <DEDUP_REMOVED lines=13> */
.L_x_256:
[----:B------:R-:W-:Y:S05]  /*b220*/  BSYNC B1 ;  /* 0x0000000000017941 */ /* 0x000fea0003800000 */
.L_x_255:
        /* <DEDUP_REMOVED lines=13> */
.L_x_258:
[----:B------:R-:W-:Y:S05]  /*b300*/  BSYNC B1 ;  /* 0x0000000000017941 */ /* 0x000fea0003800000 */
.L_x_257:
        /* <DEDUP_REMOVED lines=13> */
.L_x_260:
[----:B------:R-:W-:Y:S05]  /*b3e0*/  BSYNC B1 ;  /* 0x0000000000017941 */ /* 0x000fea0003800000 */
.L_x_259:
        /* <DEDUP_REMOVED lines=13> */
.L_x_262:
[----:B------:R-:W-:Y:S05]  /*b4c0*/  BSYNC B1 ;  /* 0x0000000000017941 */ /* 0x000fea0003800000 */
.L_x_261:
        /* <DEDUP_REMOVED lines=13> */
.L_x_264:
[----:B------:R-:W-:Y:S05]  /*b5a0*/  BSYNC B1 ;  /* 0x0000000000017941 */ /* 0x000fea0003800000 */
.L_x_263:
        /* <DEDUP_REMOVED lines=13> */
.L_x_266:
[----:B------:R-:W-:Y:S05]  /*b680*/  BSYNC B1 ;  /* 0x0000000000017941 */ /* 0x000fea0003800000 */
.L_x_265:
        /* <DEDUP_REMOVED lines=13> */
.L_x_268:
[----:B------:R-:W-:Y:S05]  /*b760*/  BSYNC B1 ;  /* 0x0000000000017941 */ /* 0x000fea0003800000 */
.L_x_267:
        /* <DEDUP_REMOVED lines=13> */
.L_x_270:
[----:B------:R-:W-:Y:S05]  /*b840*/  BSYNC B1 ;  /* 0x0000000000017941 */ /* 0x000fea0003800000 */
.L_x_269:
        /* <DEDUP_REMOVED lines=13> */
.L_x_272:
[----:B------:R-:W-:Y:S05]  /*b920*/  BSYNC B1 ;  /* 0x0000000000017941 */ /* 0x000fea0003800000 */
.L_x_271:
        /* <DEDUP_REMOVED lines=13> */
.L_x_274:
[----:B------:R-:W-:Y:S05]  /*ba00*/  BSYNC B1 ;  /* 0x0000000000017941 */ /* 0x000fea0003800000 */
.L_x_273:
        /* <DEDUP_REMOVED lines=13> */
.L_x_276:
[----:B------:R-:W-:Y:S05]  /*bae0*/  BSYNC B1 ;  /* 0x0000000000017941 */ /* 0x000fea0003800000 */
.L_x_275:
        /* <DEDUP_REMOVED lines=13> */
.L_x_278:
[----:B------:R-:W-:Y:S05]  /*bbc0*/  BSYNC B1 ;  /* 0x0000000000017941 */ /* 0x000fea0003800000 */
.L_x_277:
        /* <DEDUP_REMOVED lines=13> */
.L_x_280:
[----:B------:R-:W-:Y:S05]  /*bca0*/  BSYNC B1 ;  /* 0x0000000000017941 */ /* 0x000fea0003800000 */
.L_x_279:
        /* <DEDUP_REMOVED lines=13> */
.L_x_282:
[----:B------:R-:W-:Y:S05]  /*bd80*/  BSYNC B1 ;  /* 0x0000000000017941 */ /* 0x000fea0003800000 */
.L_x_281:
        /* <DEDUP_REMOVED lines=13> */
.L_x_284:
[----:B------:R-:W-:Y:S05]  /*be60*/  BSYNC B1 ;  /* 0x0000000000017941 */ /* 0x000fea0003800000 */
.L_x_283:
        /* <DEDUP_REMOVED lines=13> */
.L_x_286:
[----:B------:R-:W-:Y:S05]  /*bf40*/  BSYNC B1 ;  /* 0x0000000000017941 */ /* 0x000fea0003800000 */
.L_x_285:
        /* <DEDUP_REMOVED lines=13> */
.L_x_288:
[----:B------:R-:W-:Y:S05]  /*c020*/  BSYNC B1 ;  /* 0x0000000000017941 */ /* 0x000fea0003800000 */
.L_x_287:
        /* <DEDUP_REMOVED lines=13> */
.L_x_290:
[----:B------:R-:W-:Y:S05]  /*c100*/  BSYNC B1 ;  /* 0x0000000000017941 */ /* 0x000fea0003800000 */
.L_x_289:
        /* <DEDUP_REMOVED lines=13> */
.L_x_292:
[----:B------:R-:W-:Y:S05]  /*c1e0*/  BSYNC B1 ;  /* 0x0000000000017941 */ /* 0x000fea0003800000 */
.L_x_291:
[----:B------:R-:W-:Y:S05]  /*c1f0*/  @P2 BRA `(.L_x_293) ;  /* 0x00000020009c2947 */ /* 0x000fea0003800000 */
[----:B------:R-:W2:Y:S01]  /*c200*/  LDL.LU R2, [R1+0x6c] ;  /* 0x00006c0001027983 */ /* 0x000ea20000300800 */
[----:B-----5:R-:W-:-:S04]  /*c210*/  LOP3.LUT R0, R0, 0xff, RZ, 0xc0, !PT ;  /* 0x000000ff00007812 */ /* 0x020fc800078ec0ff */
[----:B------:R-:W-:-:S05]  /*c220*/  F2FP.F16.E4M3.UNPACK_B R0, R0 ;  /* 0x00000000ff00723e */ /* 0x000fca00020006ff */
[----:B------:R-:W-:-:S05]  /*c230*/  HADD2.F32 R0, -RZ, R0.H0_H0 ;  /* 0x20000000ff007230 */ /* 0x000fca0000004100 */
[----:B------:R-:W-:-:S04]  /*c240*/  FMUL R0, R0, UR21 ;  /* 0x0000001500007c20 */ /* 0x000fc80008400000 */
[----:B--2---:R-:W-:-:S05]  /*c250*/  FFMA R0, R2, UR20, R0 ;  /* 0x0000001402007c23 */ /* 0x004fca0008000000 */
[----:B0-----:R-:W-:-:S05]  /*c260*/  F2FP.SATFINITE.E4M3.F32.PACK_AB_MERGE_C R3, RZ, R0, RZ ;  /* 0x00000000ff03723e */ /* 0x001fca00048070ff */
[----:B------:R0:W-:Y:S01]  /*c270*/  STG.E.U8 desc[UR18][R26.64+0xf9], R3 ;  /* 0x0000f9031a007986 */ /* 0x0001e2000c101112 */
[----:B------:R-:W-:Y:S05]  /*c280*/  BRA `(.L_x_293) ;  /* 0x0000002000787947 */ /* 0x000fea0003800000 */
.L_x_36:
[----:B------:R-:W-:Y:S01]  /*c290*/  ISETP.GE.AND P2, PT, R38, 0x1, PT ;  /* 0x000000012600780c */ /* 0x000fe20003f46270 */
[----:B------:R-:W-:Y:S01]  /*c2a0*/  FMUL R228, R228, UR20 ;  /* 0x00000014e4e47c20 */ /* 0x000fe20008400000 */
[----:B------:R-:W-:Y:S01]  /*c2b0*/  ISETP.GE.AND P1, PT, R38, 0x9, PT ;  /* 0x000000092600780c */ /* 0x000fe20003f26270 */
[----:B------:R-:W-:Y:S01]  /*c2c0*/  FMUL R227, R227, UR20 ;  /* 0x00000014e3e37c20 */ /* 0x000fe20008400000 */
[C---:B------:R-:W-:Y:S01]  /*c2d0*/  ISETP.LT.OR P4, PT, R35.reuse, 0x1, !P2 ;  /* 0x000000012300780c */ /* 0x040fe20005781670 */
[----:B------:R-:W-:Y:S01]  /*c2e0*/  FMUL R226, R226, UR20 ;  /* 0x00000014e2e27c20 */ /* 0x000fe20008400000 */
[C---:B------:R-:W-:Y:S02]  /*c2f0*/  ISETP.LT.OR P5, PT, R35.reuse, 0x2, !P2 ;  /* 0x000000022300780c */ /* 0x040fe400057a1670 */
[----:B------:R-:W-:Y:S02]  /*c300*/  ISETP.LT.OR P6, PT, R35, 0x1, !P1 ;  /* 0x000000012300780c */ /* 0x000fe40004fc1670 */
[----:B------:R-:W-:-:S02]  /*c310*/  F2FP.SATFINITE.E4M3.F32.PACK_AB_MERGE_C R29, RZ, R228, RZ ;  /* 0x000000e4ff1d723e */ /* 0x000fc400048070ff */
[----:B------:R-:W-:Y:S02]  /*c320*/  F2FP.SATFINITE.E4M3.F32.PACK_AB_MERGE_C R227, RZ, R227, RZ ;  /* 0x000000e3ffe3723e */ /* 0x000fe400048070ff */
[----:B------:R-:W-:Y:S01]  /*c330*/  F2FP.SATFINITE.E4M3.F32.PACK_AB_MERGE_C R31, RZ, R226, RZ ;  /* 0x000000e2ff1f723e */ /* 0x000fe200048070ff */
[----:B------:R-:W-:Y:S01]  /*c340*/  FMUL R225, R225, UR20 ;  /* 0x00000014e1e17c20 */ /* 0x000fe20008400000 */
[----:B------:R-:W-:Y:S01]  /*c350*/  FMUL R224, R224, UR20 ;  /* 0x00000014e0e07c20 */ /* 0x000fe20008400000 */
[----:B------:R0:W-:Y:S01]  /*c360*/  @!P4 STG.E.U8 desc[UR18][R24.64], R29 ;  /* 0x0000001d1800c986 */ /* 0x0001e2000c101112 */
[----:B------:R-:W-:-:S03]  /*c370*/  ISETP.LT.OR P4, PT, R35, 0x2, !P1 ;  /* 0x000000022300780c */ /* 0x000fc60004f81670 */
[----:B------:R-:W-:Y:S01]  /*c380*/  @!P5 STG.E.U8 desc[UR18][R24.64+0x1], R227 ;  /* 0x000001e31800d986 */ /* 0x000fe2000c101112 */
[----:B------:R-:W-:-:S03]  /*c390*/  ISETP.LT.OR P5, PT, R35, 0x9, !P2 ;  /* 0x000000092300780c */ /* 0x000fc600057a1670 */
[----:B------:R1:W-:Y:S01]  /*c3a0*/  @!P6 STG.E.U8 desc[UR18][R26.64], R31 ;  /* 0x0000001f1a00e986 */ /* 0x0003e2000c101112 */
[----:B------:R-:W-:Y:S01]  /*c3b0*/  ISETP.LT.OR P6, PT, R35, 0xa, !P2 ;  /* 0x0000000a2300780c */ /* 0x000fe200057c1670 */
[----:B------:R-:W-:Y:S01]  /*c3c0*/  FMUL R223, R223, UR20 ;  /* 0x00000014dfdf7c20 */ /* 0x000fe20008400000 */
[----:B------:R-:W-:Y:S01]  /*c3d0*/  F2FP.SATFINITE.E4M3.F32.PACK_AB_MERGE_C R225, RZ, R225, RZ ;  /* 0x000000e1ffe1723e */ /* 0x000fe200048070ff */
[----:B------:R-:W-:Y:S01]  /*c3e0*/  FMUL R221, R221, UR20 ;  /* 0x00000014dddd7c20 */ /* 0x000fe20008400000 */
[----:B------:R-:W-:Y:S01]  /*c3f0*/  F2FP.SATFINITE.E4M3.F32.PACK_AB_MERGE_C R33, RZ, R224, RZ ;  /* 0x000000e0ff21723e */ /* 0x000fe200048070ff */
[----:B------:R-:W-:Y:S01]  /*c400*/  FMUL R222, R222, UR20 ;  /* 0x00000014dede7c20 */ /* 0x000fe20008400000 */
[----:B------:R-:W-:Y:S01]  /*c410*/  F2FP.SATFINITE.E4M3.F32.PACK_AB_MERGE_C R223, RZ, R223, RZ ;  /* 0x000000dfffdf723e */ /* 0x000fe200048070ff */
[----:B------:R-:W-:Y:S04]  /*c420*/  @!P4 STG.E.U8 desc[UR18][R26.64+0x1], R225 ;  /* 0x000001e11a00c986 */ /* 0x000fe8000c101112 */
[----:B------:R2:W-:Y:S01]  /*c430*/  @!P5 STG.E.U8 desc[UR18][R24.64+0x8], R33 ;  /* 0x000008211800d986 */ /* 0x0005e2000c101112 */
[----:B------:R-:W-:-:S02]  /*c440*/  ISETP.LT.OR P5, PT, R35, 0xa, !P1 ;  /* 0x0000000a2300780c */ /* 0x000fc40004fa1670 */
[C---:B------:R-:W-:Y:S01]  /*c450*/  ISETP.LT.OR P4, PT, R35.reuse, 0x9, !P1 ;  /* 0x000000092300780c */ /* 0x040fe20004f81670 */
[----:B------:R-:W-:Y:S01]  /*c460*/  @!P6 STG.E.U8 desc[UR18][R24.64+0x9], R223 ;  /* 0x000009df1800e986 */ /* 0x000fe2000c101112 */
[----:B------:R-:W-:Y:S01]  /*c470*/  ISETP.LT.OR P6, PT, R35, 0x11, !P2 ;  /* 0x000000112300780c */ /* 0x000fe200057c1670 */
[----:B------:R-:W-:Y:S01]  /*c480*/  FMUL R220, R220, UR20 ;  /* 0x00000014dcdc7c20 */ /* 0x000fe20008400000 */
[----:B------:R-:W-:Y:S01]  /*c490*/  F2FP.SATFINITE.E4M3.F32.PACK_AB_MERGE_C R221, RZ, R221, RZ ;  /* 0x000000ddffdd723e */ /* 0x000fe200048070ff */
[----:B------:R-:W-:Y:S01]  /*c4a0*/  FMUL R219, R219, UR20 ;  /* 0x00000014dbdb7c20 */ /* 0x000fe20008400000 */
[----:B0-----:R-:W-:Y:S01]  /*c4b0*/  F2FP.SATFINITE.E4M3.F32.PACK_AB_MERGE_C R29, RZ, R222, RZ ;  /* 0x000000deff1d723e */ /* 0x001fe200048070ff */
[----:B------:R-:W-:Y:S01]  /*c4c0*/  FMUL R218, R218, UR20 ;  /* 0x00000014dada7c20 */ /* 0x000fe20008400000 */
[----:B-1----:R-:W-:Y:S01]  /*c4d0*/  F2FP.SATFINITE.E4M3.F32.PACK_AB_MERGE_C R31, RZ, R220, RZ ;  /* 0x000000dcff1f723e */ /* 0x002fe200048070ff */
[----:B------:R-:W-:Y:S01]  /*c4e0*/  FMUL R217, R217, UR20 ;  /* 0x00000014d9d97c20 */ /* 0x000fe20008400000 */
[----:B------:R-:W-:Y:S01]  /*c4f0*/  FMUL R215, R215, UR20 ;  /* 0x00000014d7d77c20 */ /* 0x000fe20008400000 */
[----:B------:R-:W-:Y:S01]  /*c500*/  @!P5 STG.E.U8 desc[UR18][R26.64+0x9], R221 ;  /* 0x000009dd1a00d986 */ /* 0x000fe2000c101112 */
[----:B------:R-:W-:-:S03]  /*c510*/  ISETP.LT.OR P5, PT, R35, 0x12, !P2 ;  /* 0x000000122300780c */ /* 0x000fc600057a1670 */
[----:B------:R0:W-:Y:S01]  /*c520*/  @!P4 STG.E.U8 desc[UR18][R26.64+0x8], R29 ;  /* 0x0000081d1a00c986 */ /* 0x0001e2000c101112 */
[----:B------:R-:W-:-:S03]  /*c530*/  ISETP.LT.OR P4, PT, R35, 0x11, !P1 ;  /* 0x000000112300780c */ /* 0x000fc60004f81670 */
[----:B------:R1:W-:Y:S01]  /*c540*/  @!P6 STG.E.U8 desc[UR18][R24.64+0x10], R31 ;  /* 0x0000101f1800e986 */ /* 0x0003e2000c101112 */
[C---:B------:R-:W-:Y:S02]  /*c550*/  ISETP.LT.OR P6, PT, R35.reuse, 0x12, !P1 ;  /* 0x000000122300780c */ /* 0x040fe40004fc1670 */
[----:B------:R-:W-:Y:S01]  /*c560*/  F2FP.SATFINITE.E4M3.F32.PACK_AB_MERGE_C R219, RZ, R219, RZ ;  /* 0x000000dbffdb723e */ /* 0x000fe200048070ff */
[----:B------:R-:W-:Y:S01]  /*c570*/  FMUL R216, R216, UR20 ;  /* 0x00000014d8d87c20 */ /* 0x000fe20008400000 */
[----:B--2---:R-:W-:Y:S01]  /*c580*/  F2FP.SATFINITE.E4M3.F32.PACK_AB_MERGE_C R33, RZ, R218, RZ ;  /* 0x000000daff21723e */ /* 0x004fe200048070ff */
[----:B------:R-:W-:Y:S01]  /*c590*/  FMUL R214, R214, UR20 ;  /* 0x00000014d6d67c20 */ /* 0x000fe20008400000 */
[----:B------:R-:W-:Y:S01]  /*c5a0*/  F2FP.SATFINITE.E4M3.F32.PACK_AB_MERGE_C R217, RZ, R217, RZ ;  /* 0x000000d9ffd9723e */ /* 0x000fe200048070ff */
[----:B------:R-:W-:Y:S01]  /*c5b0*/  @!P5 STG.E.U8 desc[UR18][R24.64+0x11], R219 ;  /* 0x000011db1800d986 */ /* 0x000fe2000c101112 */
[----:B------:R-:W-:-:S03]  /*c5c0*/  ISETP.LT.OR P5, PT, R35, 0x1a, !P2 ;  /* 0x0000001a2300780c */ /* 0x000fc600057a1670 */
[----:B------:R2:W-:Y:S01]  /*c5d0*/  @!P4 STG.E.U8 desc[UR18][R26.64+0x10], R33 ;  /* 0x000010211a00c986 */ /* 0x0005e2000c101112 */
[----:B------:R-:W-:-:S03]  /*c5e0*/  ISETP.LT.OR P4, PT, R35, 0x19, !P2 ;  /* 0x000000192300780c */ /* 0x000fc60005781670 */
[----:B------:R-:W-:Y:S01]  /*c5f0*/  @!P6 STG.E.U8 desc[UR18][R26.64+0x11], R217 ;  /* 0x000011d91a00e986 */ /* 0x000fe2000c101112 */
[----:B------:R-:W-:Y:S02]  /*c600*/  ISETP.LT.OR P6, PT, R35, 0x19, !P1 ;  /* 0x000000192300780c */ /* 0x000fe40004fc1670 */
[----:B------:R-:W-:Y:S01]  /*c610*/  F2FP.SATFINITE.E4M3.F32.PACK_AB_MERGE_C R215, RZ, R215, RZ ;  /* 0x000000d7ffd7723e */ /* 0x000fe200048070ff */
[----:B------:R-:W-:Y:S01]  /*c620*/  FMUL R213, R213, UR20 ;  /* 0x00000014d5d57c20 */ /* 0x000fe20008400000 */
[----:B0-----:R-:W-:Y:S01]  /*c630*/  F2FP.SATFINITE.E4M3.F32.PACK_AB_MERGE_C R29, RZ, R216, RZ ;  /* 0x000000d8ff1d723e */ /* 0x001fe200048070ff */
[----:B------:R-:W-:Y:S01]  /*c640*/  FMUL R212, R212, UR20 ;  /* 0x00000014d4d47c20 */ /* 0x000fe20008400000 */
[----:B-1----:R-:W-:Y:S01]  /*c650*/  F2FP.SATFINITE.E4M3.F32.PACK_AB_MERGE_C R31, RZ, R214, RZ ;  /* 0x000000d6ff1f723e */ /* 0x002fe200048070ff */
[----:B------:R-:W-:Y:S01]  /*c660*/  @!P5 STG.E.U8 desc[UR18][R24.64+0x19], R215 ;  /* 0x000019d71800d986 */ /* 0x000fe2000c101112 */
[----:B------:R-:W-:-:S03]  /*c670*/  ISETP.LT.OR P5, PT, R35, 0x1a, !P1 ;  /* 0x0000001a2300780c */ /* 0x000fc60004fa1670 */
[----:B------:R0:W-:Y:S01]  /*c680*/  @!P4 STG.E.U8 desc[UR18][R24.64+0x18], R29 ;  /* 0x0000181d1800c986 */ /* 0x0001e2000c101112 */
[----:B------:R-:W-:-:S03]  /*c690*/  ISETP.LT.OR P4, PT, R35, 0x21, !P2 ;  /* 0x000000212300780c */ /* 0x000fc60005781670 */
[----:B------:R1:W-:Y:S01]  /*c6a0*/  @!P6 STG.E.U8 desc[UR18][R26.64+0x18], R31 ;  /* 0x0000181f1a00e986 */ /* 0x0003e2000c101112 */
[----:B------:R-:W-:Y:S01]  /*c6b0*/  ISETP.LT.OR P6, PT, R35, 0x22, !P2 ;  /* 0x000000222300780c */ /* 0x000fe200057c1670 */
[----:B------:R-:W-:Y:S01]  /*c6c0*/  FMUL R211, R211, UR20 ;  /* 0x00000014d3d37c20 */ /* 0x000fe20008400000 */
        /* <DEDUP_REMOVED lines=51> */
[----:B------:R-:W2:Y:S01]  /*ca00*/  LDL.LU R226, [R1+0xc] ;  /* 0x00000c0001e27983 */ /* 0x000ea20000300800 */
[----:B------:R-:W-:-:S03]  /*ca10*/  F2FP.SATFINITE.E4M3.F32.PACK_AB_MERGE_C R199, RZ, R199, RZ ;  /* 0x000000c7ffc7723e */ /* 0x000fc600048070ff */
[----:B------:R-:W-:Y:S01]  /*ca20*/  @!P5 STG.E.U8 desc[UR18][R26.64+0x31], R201 ;  /* 0x000031c91a00d986 */ /* 0x000fe2000c101112 */
[----:B------:R-:W-:-:S03]  /*ca30*/  ISETP.LT.OR P5, PT, R35, 0x3a, !P1 ;  /* 0x0000003a2300780c */ /* 0x000fc60004fa1670 */
[----:B------:R3:W-:Y:S01]  /*ca40*/  @!P4 STG.E.U8 desc[UR18][R24.64+0x38], R33 ;  /* 0x000038211800c986 */ /* 0x0007e2000c101112 */
[----:B------:R-:W-:-:S03]  /*ca50*/  ISETP.LT.OR P4, PT, R35, 0x39, !P1 ;  /* 0x000000392300780c */ /* 0x000fc60004f81670 */
[----:B------:R-:W-:Y:S01]  /*ca60*/  @!P6 STG.E.U8 desc[UR18][R24.64+0x39], R199 ;  /* 0x000039c71800e986 */ /* 0x000fe2000c101112 */
[----:B------:R-:W-:Y:S01]  /*ca70*/  ISETP.LT.OR P6, PT, R35, 0x41, !P2 ;  /* 0x000000412300780c */ /* 0x000fe200057c1670 */
[----:B------:R-:W-:Y:S01]  /*ca80*/  FMUL R198, R198, UR20 ;  /* 0x00000014c6c67c20 */ /* 0x000fe20008400000 */
[----:B------:R-:W-:Y:S01]  /*ca90*/  FMUL R196, R196, UR20 ;  /* 0x00000014c4c47c20 */ /* 0x000fe20008400000 */
[----:B------:R-:W4:Y:S01]  /*caa0*/  LDL.LU R227, [R1+0x8] ;  /* 0x0000080001e37983 */ /* 0x000f220000300800 */
[----:B------:R-:W-:-:S03]  /*cab0*/  F2FP.SATFINITE.E4M3.F32.PACK_AB_MERGE_C R197, RZ, R197, RZ ;  /* 0x000000c5ffc5723e */ /* 0x000fc600048070ff */
[----:B------:R-:W2:Y:S01]  /*cac0*/  LDL.LU R224, [R1+0x4] ;  /* 0x0000040001e07983 */ /* 0x000ea20000300800 */
[----:B0-----:R-:W-:-:S03]  /*cad0*/  F2FP.SATFINITE.E4M3.F32.PACK_AB_MERGE_C R29, RZ, R198, RZ ;  /* 0x000000c6ff1d723e */ /* 0x001fc600048070ff */
[----:B------:R-:W4:Y:S01]  /*cae0*/  LDL.LU R225, [R1] ;  /* 0x0000000001e17983 */ /* 0x000f220000300800 */
[----:B-1----:R-:W-:-:S03]  /*caf0*/  F2FP.SATFINITE.E4M3.F32.PACK_AB_MERGE_C R31, RZ, R196, RZ ;  /* 0x000000c4ff1f723e */ /* 0x002fc600048070ff */
[----:B------:R-:W-:Y:S01]  /*cb00*/  @!P5 STG.E.U8 desc[UR18][R26.64+0x39], R197 ;  /* 0x000039c51a00d986 */ /* 0x000fe2000c101112 */
[----:B------:R-:W-:Y:S01]  /*cb10*/  ISETP.LT.OR P5, PT, R35, 0x42, !P2 ;  /* 0x000000422300780c */ /* 0x000fe200057a1670 */
[----:B------:R-:W-:Y:S02]  /*cb20*/  FMUL R195, R195, UR20 ;  /* 0x00000014c3c37c20 */ /* 0x000fe40008400000 */
[----:B------:R0:W-:Y:S01]  /*cb30*/  @!P4 STG.E.U8 desc[UR18][R26.64+0x38], R29 ;  /* 0x0000381d1a00c986 */ /* 0x0001e2000c101112 */
[----:B------:R-:W-:-:S03]  /*cb40*/  ISETP.LT.OR P4, PT, R35, 0x41, !P1 ;  /* 0x000000412300780c */ /* 0x000fc60004f81670 */
[----:B------:R1:W-:Y:S01]  /*cb50*/  @!P6 STG.E.U8 desc[UR18][R24.64+0x40], R31 ;  /* 0x0000401f1800e986 */ /* 0x0003e2000c101112 */
[----:B------:R-:W-:Y:S01]  /*cb60*/  ISETP.LT.OR P6, PT, R35, 0x42, !P1 ;  /* 0x000000422300780c */ /* 0x000fe20004fc1670 */
[----:B------:R-:W-:Y:S01]  /*cb70*/  FMUL R194, R194, UR20 ;  /* 0x00000014c2c27c20 */ /* 0x000fe20008400000 */
[----:B------:R-:W-:Y:S01]  /*cb80*/  FMUL R193, R193, UR20 ;  /* 0x00000014c1c17c20 */ /* 0x000fe20008400000 */
[----:B------:R-:W-:Y:S01]  /*cb90*/  F2FP.SATFINITE.E4M3.F32.PACK_AB_MERGE_C R195, RZ, R195, RZ ;  /* 0x000000c3ffc3723e */ /* 0x000fe200048070ff */
[----:B------:R-:W-:Y:S01]  /*cba0*/  FMUL R191, R191, UR20 ;  /* 0x00000014bfbf7c20 */ /* 0x000fe20008400000 */
[----:B------:R-:W-:Y:S01]  /*cbb0*/  FMUL R192, R192, UR20 ;  /* 0x00000014c0c07c20 */ /* 0x000fe20008400000 */
[----:B---3--:R-:W-:Y:S01]  /*cbc0*/  F2FP.SATFINITE.E4M3.F32.PACK_AB_MERGE_C R33, RZ, R194, RZ ;  /* 0x000000c2ff21723e */ /* 0x008fe200048070ff */
        /* <DEDUP_REMOVED lines=178> */
[----:B0-----:R-:W-:Y:S01]  /*d6f0*/  F2FP.SATFINITE.E4M3.F32.PACK_AB_MERGE_C R29, RZ, R22, RZ ;  /* 0x00000016ff1d723e */ /* 0x001fe200048070ff */
[----:B------:R-:W-:Y:S01]  /*d700*/  FMUL R18, R18, UR20 ;  /* 0x0000001412127c20 */ /* 0x000fe20008400000 */
[----:B-1----:R-:W-:Y:S01]  /*d710*/  F2FP.SATFINITE.E4M3.F32.PACK_AB_MERGE_C R31, RZ, R20, RZ ;  /* 0x00000014ff1f723e */ /* 0x002fe200048070ff */
[----:B------:R0:W-:Y:S01]  /*d720*/  @!P5 STG.E.U8 desc[UR18][R26.64+0x99], R21 ;  /* 0x000099151a00d986 */ /* 0x0001e2000c101112 */
[----:B------:R-:W-:-:S03]  /*d730*/  ISETP.LT.OR P5, PT, R35, 0xa2, !P2 ;  /* 0x000000a22300780c */ /* 0x000fc600057a1670 */
[----:B------:R-:W-:Y:S01]  /*d740*/  @!P4 STG.E.U8 desc[UR18][R26.64+0x98], R29 ;  /* 0x0000981d1a00c986 */ /* 0x000fe2000c101112 */
[----:B------:R-:W-:-:S03]  /*d750*/  ISETP.LT.OR P4, PT, R35, 0xa1, !P1 ;  /* 0x000000a12300780c */ /* 0x000fc60004f81670 */
[----:B------:R-:W-:Y:S01]  /*d760*/  @!P6 STG.E.U8 desc[UR18][R24.64+0xa0], R31 ;  /* 0x0000a01f1800e986 */ /* 0x000fe2000c101112 */
[----:B------:R-:W-:Y:S01]  /*d770*/  ISETP.LT.OR P6, PT, R35, 0xa2, !P1 ;  /* 0x000000a22300780c */ /* 0x000fe20004fc1670 */
[----:B------:R-:W-:Y:S01]  /*d780*/  FMUL R17, R17, UR20 ;  /* 0x0000001411117c20 */ /* 0x000fe20008400000 */
[----:B------:R-:W-:Y:S01]  /*d790*/  F2FP.SATFINITE.E4M3.F32.PACK_AB_MERGE_C R19, RZ, R19, RZ ;  /* 0x00000013ff13723e */ /* 0x000fe200048070ff */
[----:B------:R-:W-:Y:S01]  /*d7a0*/  FMUL R15, R15, UR20 ;  /* 0x000000140f0f7c20 */ /* 0x000fe20008400000 */
[----:B---3--:R-:W-:Y:S01]  /*d7b0*/  F2FP.SATFINITE.E4M3.F32.PACK_AB_MERGE_C R23, RZ, R18, RZ ;  /* 0x00000012ff17723e */ /* 0x008fe200048070ff */
[----:B------:R-:W-:Y:S01]  /*d7c0*/  FMUL R16, R16, UR20 ;  /* 0x0000001410107c20 */ /* 0x000fe20008400000 */
[----:B------:R-:W-:Y:S01]  /*d7d0*/  F2FP.SATFINITE.E4M3.F32.PACK_AB_MERGE_C R17, RZ, R17, RZ ;  /* 0x00000011ff11723e */ /* 0x000fe200048070ff */
        /* <DEDUP_REMOVED lines=34> */
[----:B------:R-:W2:Y:S01]  /*da00*/  LDL.LU R223, [R1+0x14] ;  /* 0x0000140001df7983 */ /* 0x000ea20000300800 */
[----:B-1----:R-:W-:-:S03]  /*da10*/  F2FP.SATFINITE.E4M3.F32.PACK_AB_MERGE_C R13, RZ, R8, RZ ;  /* 0x00000008ff0d723e */ /* 0x002fc600048070ff */
        /* <DEDUP_REMOVED lines=8> */
[----:B------:R-:W2:Y:S01]  /*daa0*/  LDL.LU R222, [R1+0x10] ;  /* 0x0000100001de7983 */ /* 0x000ea20000300800 */
[----:B------:R-:W-:Y:S01]  /*dab0*/  FMUL R6, R6, UR20 ;  /* 0x0000001406067c20 */ /* 0x000fe20008400000 */
[----:B-----5:R-:W-:Y:S01]  /*dac0*/  FMUL R2, R2, UR20 ;  /* 0x0000001402027c20 */ /* 0x020fe20008400000 */
[----:B------:R-:W-:Y:S01]  /*dad0*/  F2FP.SATFINITE.E4M3.F32.PACK_AB_MERGE_C R5, RZ, R5, RZ ;  /* 0x00000005ff05723e */ /* 0x000fe200048070ff */
[----:B------:R1:W-:Y:S01]  /*dae0*/  @!P5 STG.E.U8 desc[UR18][R24.64+0xb9], R7 ;  /* 0x0000b9071800d986 */ /* 0x0003e2000c101112 */
[----:B------:R-:W-:Y:S01]  /*daf0*/  FMUL R3, R3, UR20 ;  /* 0x0000001403037c20 */ /* 0x000fe20008400000 */
[----:B---3--:R-:W-:Y:S01]  /*db00*/  F2FP.SATFINITE.E4M3.F32.PACK_AB_MERGE_C R11, RZ, R6, RZ ;  /* 0x00000006ff0b723e */ /* 0x008fe200048070ff */
[----:B------:R-:W-:Y:S01]  /*db10*/  FMUL R0, R0, UR20 ;  /* 0x0000001400007c20 */ /* 0x000fe20008400000 */
[----:B------:R-:W3:Y:S01]  /*db20*/  LDL.LU R221, [R1+0x18] ;  /* 0x0000180001dd7983 */ /* 0x000ee20000300800 */
[----:B------:R-:W-:Y:S01]  /*db30*/  ISETP.LT.OR P5, PT, R35, 0xc2, !P2 ;  /* 0x000000c22300780c */ /* 0x000fe200057a1670 */
[----:B------:R-:W-:Y:S01]  /*db40*/  FMUL R4, R4, UR20 ;  /* 0x0000001404047c20 */ /* 0x000fe20008400000 */
[----:B0-----:R-:W-:Y:S01]  /*db50*/  F2FP.SATFINITE.E4M3.F32.PACK_AB_MERGE_C R13, RZ, R3, RZ ;  /* 0x00000003ff0d723e */ /* 0x001fe200048070ff */
[----:B------:R0:W-:Y:S01]  /*db60*/  @!P6 STG.E.U8 desc[UR18][R26.64+0xb9], R5 ;  /* 0x0000b9051a00e986 */ /* 0x0001e2000c101112 */
[----:B-1----:R-:W-:Y:S01]  /*db70*/  F2FP.SATFINITE.E4M3.F32.PACK_AB_MERGE_C R7, RZ, R2, RZ ;  /* 0x00000002ff07723e */ /* 0x002fe200048070ff */
[----:B----4-:R-:W-:-:S02]  /*db80*/  FMUL R2, R225, UR20 ;  /* 0x00000014e1027c20 */ /* 0x010fc40008400000 */
[----:B------:R1:W-:Y:S01]  /*db90*/  @!P4 STG.E.U8 desc[UR18][R26.64+0xb8], R11 ;  /* 0x0000b80b1a00c986 */ /* 0x0003e2000c101112 */
[----:B--2---:R-:W-:Y:S01]  /*dba0*/  FMUL R3, R224, UR20 ;  /* 0x00000014e0037c20 */ /* 0x004fe20008400000 */
[----:B------:R-:W-:Y:S02]  /*dbb0*/  ISETP.LT.OR P4, PT, R35, 0xc1, !P2 ;  /* 0x000000c12300780c */ /* 0x000fe40005781670 */
[----:B------:R-:W2:Y:S01]  /*dbc0*/  LDL.LU R225, [R1+0x1c] ;  /* 0x00001c0001e17983 */ /* 0x000ea20000300800 */
[----:B------:R-:W-:Y:S02]  /*dbd0*/  F2FP.SATFINITE.E4M3.F32.PACK_AB_MERGE_C R9, RZ, R4, RZ ;  /* 0x00000004ff09723e */ /* 0x000fe400048070ff */
[----:B0-----:R-:W-:Y:S01]  /*dbe0*/  F2FP.SATFINITE.E4M3.F32.PACK_AB_MERGE_C R5, RZ, R0, RZ ;  /* 0x00000000ff05723e */ /* 0x001fe200048070ff */
[----:B------:R-:W4:Y:S01]  /*dbf0*/  LDL.LU R224, [R1+0x20] ;  /* 0x0000200001e07983 */ /* 0x000f220000300800 */
[----:B------:R-:W-:Y:S01]  /*dc00*/  FMUL R0, R227, UR20 ;  /* 0x00000014e3007c20 */ /* 0x000fe20008400000 */
[----:B------:R-:W-:-:S02]  /*dc10*/  ISETP.LT.OR P6, PT, R35, 0xc1, !P1 ;  /* 0x000000c12300780c */ /* 0x000fc40004fc1670 */
[----:B-1----:R-:W-:Y:S01]  /*dc20*/  F2FP.SATFINITE.E4M3.F32.PACK_AB_MERGE_C R11, RZ, R2, RZ ;  /* 0x00000002ff0b723e */ /* 0x002fe200048070ff */
[----:B------:R-:W4:Y:S01]  /*dc30*/  LDL.LU R227, [R1+0x24] ;  /* 0x0000240001e37983 */ /* 0x000f220000300800 */
[----:B------:R-:W-:-:S03]  /*dc40*/  FMUL R2, R226, UR20 ;  /* 0x00000014e2027c20 */ /* 0x000fc60008400000 */
[----:B------:R-:W4:Y:S04]  /*dc50*/  LDL.LU R226, [R1+0x28] ;  /* 0x0000280001e27983 */ /* 0x000f280000300800 */
[----:B------:R-:W-:Y:S01]  /*dc60*/  @!P5 STG.E.U8 desc[UR18][R24.64+0xc1], R13 ;  /* 0x0000c10d1800d986 */ /* 0x000fe2000c101112 */
[----:B------:R-:W-:-:S03]  /*dc70*/  ISETP.LT.OR P5, PT, R35, 0xc2, !P1 ;  /* 0x000000c22300780c */ /* 0x000fc60004fa1670 */
[----:B------:R0:W-:Y:S01]  /*dc80*/  @!P4 STG.E.U8 desc[UR18][R24.64+0xc0], R9 ;  /* 0x0000c0091800c986 */ /* 0x0001e2000c101112 */
[----:B------:R-:W-:-:S03]  /*dc90*/  ISETP.LT.OR P4, PT, R35, 0xc9, !P2 ;  /* 0x000000c92300780c */ /* 0x000fc60005781670 */
[----:B------:R1:W-:Y:S01]  /*dca0*/  @!P6 STG.E.U8 desc[UR18][R26.64+0xc0], R7 ;  /* 0x0000c0071a00e986 */ /* 0x0003e2000c101112 */
[----:B------:R-:W-:-:S03]  /*dcb0*/  ISETP.LT.OR P6, PT, R35, 0xca, !P2 ;  /* 0x000000ca2300780c */ /* 0x000fc600057c1670 */
[----:B------:R-:W4:Y:S04]  /*dcc0*/  LDL.LU R220, [R1+0x2c] ;  /* 0x00002c0001dc7983 */ /* 0x000f280000300800 */
[----:B------:R3:W-:Y:S01]  /*dcd0*/  @!P5 STG.E.U8 desc[UR18][R26.64+0xc1], R5 ;  /* 0x0000c1051a00d986 */ /* 0x0007e2000c101112 */
[----:B0-----:R-:W-:-:S03]  /*dce0*/  F2FP.SATFINITE.E4M3.F32.PACK_AB_MERGE_C R9, RZ, R3, RZ ;  /* 0x00000003ff09723e */ /* 0x001fc600048070ff */
[----:B------:R-:W-:Y:S01]  /*dcf0*/  @!P4 STG.E.U8 desc[UR18][R24.64+0xc8], R11 ;  /* 0x0000c80b1800c986 */ /* 0x000fe2000c101112 */
[----:B------:R-:W-:Y:S02]  /*dd00*/  ISETP.LT.OR P4, PT, R35, 0xc9, !P1 ;  /* 0x000000c92300780c */ /* 0x000fe40004f81670 */
[----:B-1----:R-:W-:Y:S02]  /*dd10*/  F2FP.SATFINITE.E4M3.F32.PACK_AB_MERGE_C R7, RZ, R0, RZ ;  /* 0x00000000ff07723e */ /* 0x002fe400048070ff */
[----:B------:R-:W-:Y:S01]  /*dd20*/  F2FP.SATFINITE.E4M3.F32.PACK_AB_MERGE_C R13, RZ, R2, RZ ;  /* 0x00000002ff0d723e */ /* 0x000fe200048070ff */
[----:B------:R0:W-:Y:S08]  /*dd30*/  @!P6 STG.E.U8 desc[UR18][R24.64+0xc9], R9 ;  /* 0x0000c9091800e986 */ /* 0x0001f0000c101112 */
[----:B------:R1:W-:Y:S01]  /*dd40*/  @!P4 STG.E.U8 desc[UR18][R26.64+0xc8], R7 ;  /* 0x0000c8071a00c986 */ /* 0x0003e2000c101112 */
[----:B------:R-:W-:Y:S01]  /*dd50*/  FMUL R0, R223, UR20 ;  /* 0x00000014df007c20 */ /* 0x000fe20008400000 */
[----:B------:R-:W-:-:S02]  /*dd60*/  FMUL R3, R222, UR20 ;  /* 0x00000014de037c20 */ /* 0x000fc40008400000 */
[----:B------:R-:W4:Y:S03]  /*dd70*/  LDL.LU R222, [R1+0x30] ;  /* 0x0000300001de7983 */ /* 0x000f260000300800 */
[----:B---3--:R-:W-:Y:S01]  /*dd80*/  F2FP.SATFINITE.E4M3.F32.PACK_AB_MERGE_C R5, RZ, R3, RZ ;  /* 0x00000003ff05723e */ /* 0x008fe200048070ff */
[----:B------:R-:W3:Y:S01]  /*dd90*/  LDL.LU R223, [R1+0x34] ;  /* 0x0000340001df7983 */ /* 0x000ee20000300800 */
[----:B------:R-:W-:Y:S01]  /*dda0*/  FMUL R2, R221, UR20 ;  /* 0x00000014dd027c20 */ /* 0x000fe20008400000 */
[----:B0-----:R-:W-:-:S04]  /*ddb0*/  F2FP.SATFINITE.E4M3.F32.PACK_AB_MERGE_C R9, RZ, R0, RZ ;  /* 0x00000000ff09723e */ /* 0x001fc800048070ff */
[----:B------:R-:W-:Y:S01]  /*ddc0*/  F2FP.SATFINITE.E4M3.F32.PACK_AB_MERGE_C R11, RZ, R2, RZ ;  /* 0x00000002ff0b723e */ /* 0x000fe200048070ff */
[----:B--2---:R-:W-:Y:S02]  /*ddd0*/  FMUL R3, R225, UR20 ;  /* 0x00000014e1037c20 */ /* 0x004fe40008400000 */
[----:B------:R-:W2:Y:S01]  /*dde0*/  LDL.LU R225, [R1+0x38] ;  /* 0x0000380001e17983 */ /* 0x000ea20000300800 */
[----:B----4-:R-:W-:Y:S02]  /*ddf0*/  FMUL R0, R224, UR20 ;  /* 0x00000014e0007c20 */ /* 0x010fe40008400000 */
[----:B-1----:R-:W-:Y:S01]  /*de00*/  F2FP.SATFINITE.E4M3.F32.PACK_AB_MERGE_C R7, RZ, R3, RZ ;  /* 0x00000003ff07723e */ /* 0x002fe200048070ff */
[----:B------:R-:W4:Y:S01]  /*de10*/  LDL.LU R224, [R1+0x3c] ;  /* 0x00003c0001e07983 */ /* 0x000f220000300800 */
[----:B------:R-:W-:-:S03]  /*de20*/  FMUL R2, R227, UR20 ;  /* 0x00000014e3027c20 */ /* 0x000fc60008400000 */
[----:B------:R-:W4:Y:S01]  /*de30*/  LDL.LU R227, [R1+0x40] ;  /* 0x0000400001e37983 */ /* 0x000f220000300800 */
[----:B------:R-:W-:-:S03]  /*de40*/  FMUL R3, R226, UR20 ;  /* 0x00000014e2037c20 */ /* 0x000fc60008400000 */
[----:B------:R-:W4:Y:S01]  /*de50*/  LDL.LU R226, [R1+0x44] ;  /* 0x0000440001e27983 */ /* 0x000f220000300800 */
[C---:B------:R-:W-:Y:S02]  /*de60*/  ISETP.LT.OR P5, PT, R35.reuse, 0xca, !P1 ;  /* 0x000000ca2300780c */ /* 0x040fe40004fa1670 */
[C---:B------:R-:W-:Y:S01]  /*de70*/  ISETP.LT.OR P6, PT, R35.reuse, 0xd1, !P2 ;  /* 0x000000d12300780c */ /* 0x040fe200057c1670 */
[----:B------:R-:W4:Y:S01]  /*de80*/  LDL.LU R219, [R1+0x48] ;  /* 0x0000480001db7983 */ /* 0x000f220000300800 */
[----:B------:R-:W-:-:S03]  /*de90*/  ISETP.LT.OR P4, PT, R35, 0xd1, !P1 ;  /* 0x000000d12300780c */ /* 0x000fc60004f81670 */
[----:B------:R-:W4:Y:S04]  /*dea0*/  LDL.LU R218, [R1+0x4c] ;  /* 0x00004c0001da7983 */ /* 0x000f280000300800 */
[----:B------:R-:W4:Y:S04]  /*deb0*/  LDL.LU R221, [R1+0x50] ;  /* 0x0000500001dd7983 */ /* 0x000f280000300800 */
[----:B------:R0:W-:Y:S01]  /*dec0*/  @!P5 STG.E.U8 desc[UR18][R26.64+0xc9], R13 ;  /* 0x0000c90d1a00d986 */ /* 0x0001e2000c101112 */
[----:B------:R-:W-:-:S03]  /*ded0*/  ISETP.LT.OR P5, PT, R35, 0xd2, !P2 ;  /* 0x000000d22300780c */ /* 0x000fc600057a1670 */
[----:B------:R1:W-:Y:S01]  /*dee0*/  @!P6 STG.E.U8 desc[UR18][R24.64+0xd0], R5 ;  /* 0x0000d0051800e986 */ /* 0x0003e2000c101112 */
[----:B------:R-:W-:Y:S02]  /*def0*/  ISETP.LT.OR P6, PT, R35, 0xd2, !P1 ;  /* 0x000000d22300780c */ /* 0x000fe40004fc1670 */
[----:B0-----:R-:W-:-:S07]  /*df00*/  F2FP.SATFINITE.E4M3.F32.PACK_AB_MERGE_C R13, RZ, R2, RZ ;  /* 0x00000002ff0d723e */ /* 0x001fce00048070ff */
[----:B------:R0:W-:Y:S01]  /*df10*/  @!P5 STG.E.U8 desc[UR18][R24.64+0xd1], R9 ;  /* 0x0000d1091800d986 */ /* 0x0001e2000c101112 */
[C---:B------:R-:W-:Y:S02]  /*df20*/  ISETP.LT.OR P5, PT, R35.reuse, 0xda, !P2 ;  /* 0x000000da2300780c */ /* 0x040fe400057a1670 */
[----:B-1----:R-:W-:Y:S01]  /*df30*/  F2FP.SATFINITE.E4M3.F32.PACK_AB_MERGE_C R5, RZ, R0, RZ ;  /* 0x00000000ff05723e */ /* 0x002fe200048070ff */
[----:B------:R-:W-:Y:S01]  /*df40*/  @!P4 STG.E.U8 desc[UR18][R26.64+0xd0], R11 ;  /* 0x0000d00b1a00c986 */ /* 0x000fe2000c101112 */
[C---:B------:R-:W-:Y:S01]  /*df50*/  ISETP.LT.OR P4, PT, R35.reuse, 0xd9, !P2 ;  /* 0x000000d92300780c */ /* 0x040fe20005781670 */
[----:B------:R-:W-:Y:S02]  /*df60*/  FMUL R0, R220, UR20 ;  /* 0x00000014dc007c20 */ /* 0x000fe40008400000 */
[----:B------:R1:W-:Y:S01]  /*df70*/  @!P6 STG.E.U8 desc[UR18][R26.64+0xd1], R7 ;  /* 0x0000d1071a00e986 */ /* 0x0003e2000c101112 */
[----:B------:R-:W-:-:S03]  /*df80*/  ISETP.LT.OR P6, PT, R35, 0xd9, !P1 ;  /* 0x000000d92300780c */ /* 0x000fc60004fc1670 */
[----:B------:R-:W4:Y:S01]  /*df90*/  LDL.LU R220, [R1+0x54] ;  /* 0x0000540001dc7983 */ /* 0x000f220000300800 */
[----:B0-----:R-:W-:-:S03]  /*dfa0*/  F2FP.SATFINITE.E4M3.F32.PACK_AB_MERGE_C R9, RZ, R3, RZ ;  /* 0x00000003ff09723e */ /* 0x001fc600048070ff */
[----:B------:R-:W-:Y:S01]  /*dfb0*/  @!P5 STG.E.U8 desc[UR18][R24.64+0xd9], R13 ;  /* 0x0000d90d1800d986 */ /* 0x000fe2000c101112 */
[----:B-1----:R-:W-:-:S03]  /*dfc0*/  F2FP.SATFINITE.E4M3.F32.PACK_AB_MERGE_C R7, RZ, R0, RZ ;  /* 0x00000000ff07723e */ /* 0x002fc600048070ff */
[----:B------:R0:W-:Y:S04]  /*dfd0*/  @!P4 STG.E.U8 desc[UR18][R24.64+0xd8], R5 ;  /* 0x0000d8051800c986 */ /* 0x0001e8000c101112 */
[----:B------:R1:W-:Y:S01]  /*dfe0*/  @!P6 STG.E.U8 desc[UR18][R26.64+0xd8], R9 ;  /* 0x0000d8091a00e986 */ /* 0x0003e2000c101112 */
[----:B------:R-:W-:-:S03]  /*dff0*/  FMUL R2, R222, UR20 ;  /* 0x00000014de027c20 */ /* 0x000fc60008400000 */
[----:B------:R-:W4:Y:S01]  /*e000*/  LDL.LU R222, [R1+0x58] ;  /* 0x0000580001de7983 */ /* 0x000f220000300800 */
[----:B---3--:R-:W-:Y:S01]  /*e010*/  FMUL R3, R223, UR20 ;  /* 0x00000014df037c20 */ /* 0x008fe20008400000 */
[----:B------:R-:W-:Y:S02]  /*e020*/  F2FP.SATFINITE.E4M3.F32.PACK_AB_MERGE_C R11, RZ, R2, RZ ;  /* 0x00000002ff0b723e */ /* 0x000fe400048070ff */
[----:B------:R-:W3:Y:S02]  /*e030*/  LDL.LU R223, [R1+0x5c] ;  /* 0x00005c0001df7983 */ /* 0x000ee40000300800 */
[----:B0-----:R-:W-:Y:S01]  /*e040*/  F2FP.SATFINITE.E4M3.F32.PACK_AB_MERGE_C R5, RZ, R3, RZ ;  /* 0x00000003ff05723e */ /* 0x001fe200048070ff */
[----:B--2---:R-:W-:Y:S02]  /*e050*/  FMUL R0, R225, UR20 ;  /* 0x00000014e1007c20 */ /* 0x004fe40008400000 */
[----:B------:R-:W2:Y:S01]  /*e060*/  LDL.LU R225, [R1+0x60] ;  /* 0x0000600001e17983 */ /* 0x000ea20000300800 */
[----:B----4-:R-:W-:-:S02]  /*e070*/  FMUL R2, R224, UR20 ;  /* 0x00000014e0027c20 */ /* 0x010fc40008400000 */
[----:B-1----:R-:W-:Y:S01]  /*e080*/  F2FP.SATFINITE.E4M3.F32.PACK_AB_MERGE_C R9, RZ, R0, RZ ;  /* 0x00000000ff09723e */ /* 0x002fe200048070ff */
[----:B------:R-:W4:Y:S01]  /*e090*/  LDL.LU R224, [R1+0x64] ;  /* 0x0000640001e07983 */ /* 0x000f220000300800 */
[----:B------:R-:W-:-:S03]  /*e0a0*/  FMUL R3, R227, UR20 ;  /* 0x00000014e3037c20 */ /* 0x000fc60008400000 */
[----:B------:R-:W4:Y:S01]  /*e0b0*/  LDL.LU R227, [R1+0x68] ;  /* 0x0000680001e37983 */ /* 0x000f220000300800 */
[----:B------:R-:W-:-:S03]  /*e0c0*/  FMUL R0, R226, UR20 ;  /* 0x00000014e2007c20 */ /* 0x000fc60008400000 */
[----:B------:R-:W4:Y:S01]  /*e0d0*/  LDL.LU R226, [R1+0x6c] ;  /* 0x00006c0001e27983 */ /* 0x000f220000300800 */
[C---:B------:R-:W-:Y:S02]  /*e0e0*/  ISETP.LT.OR P5, PT, R35.reuse, 0xda, !P1 ;  /* 0x000000da2300780c */ /* 0x040fe40004fa1670 */
[C---:B------:R-:W-:Y:S02]  /*e0f0*/  ISETP.LT.OR P4, PT, R35.reuse, 0xe1, !P2 ;  /* 0x000000e12300780c */ /* 0x040fe40005781670 */
[----:B------:R-:W-:-:S09]  /*e100*/  ISETP.LT.OR P6, PT, R35, 0xe2, !P2 ;  /* 0x000000e22300780c */ /* 0x000fd200057c1670 */
[----:B------:R0:W-:Y:S01]  /*e110*/  @!P5 STG.E.U8 desc[UR18][R26.64+0xd9], R7 ;  /* 0x0000d9071a00d986 */ /* 0x0001e2000c101112 */
[----:B------:R-:W-:-:S03]  /*e120*/  ISETP.LT.OR P5, PT, R35, 0xe2, !P1 ;  /* 0x000000e22300780c */ /* 0x000fc60004fa1670 */
[----:B------:R-:W-:Y:S01]  /*e130*/  @!P4 STG.E.U8 desc[UR18][R24.64+0xe0], R11 ;  /* 0x0000e00b1800c986 */ /* 0x000fe2000c101112 */
[----:B------:R-:W-:-:S03]  /*e140*/  ISETP.LT.OR P4, PT, R35, 0xe1, !P1 ;  /* 0x000000e12300780c */ /* 0x000fc60004f81670 */
[----:B------:R1:W-:Y:S01]  /*e150*/  @!P6 STG.E.U8 desc[UR18][R24.64+0xe1], R5 ;  /* 0x0000e1051800e986 */ /* 0x0003e2000c101112 */
[----:B------:R-:W-:Y:S02]  /*e160*/  ISETP.LT.OR P6, PT, R35, 0xe9, !P2 ;  /* 0x000000e92300780c */ /* 0x000fe400057c1670 */
[----:B------:R-:W-:Y:S02]  /*e170*/  F2FP.SATFINITE.E4M3.F32.PACK_AB_MERGE_C R13, RZ, R2, RZ ;  /* 0x00000002ff0d723e */ /* 0x000fe400048070ff */
[----:B0-----:R-:W-:-:S03]  /*e180*/  F2FP.SATFINITE.E4M3.F32.PACK_AB_MERGE_C R7, RZ, R3, RZ ;  /* 0x00000003ff07723e */ /* 0x001fc600048070ff */
[----:B------:R-:W-:Y:S01]  /*e190*/  @!P5 STG.E.U8 desc[UR18][R26.64+0xe1], R13 ;  /* 0x0000e10d1a00d986 */ /* 0x000fe2000c101112 */
[----:B------:R-:W-:-:S03]  /*e1a0*/  ISETP.LT.OR P5, PT, R35, 0xea, !P2 ;  /* 0x000000ea2300780c */ /* 0x000fc600057a1670 */
[----:B------:R0:W-:Y:S01]  /*e1b0*/  @!P4 STG.E.U8 desc[UR18][R26.64+0xe0], R9 ;  /* 0x0000e0091a00c986 */ /* 0x0001e2000c101112 */
[----:B------:R-:W-:-:S03]  /*e1c0*/  ISETP.LT.OR P4, PT, R35, 0xe9, !P1 ;  /* 0x000000e92300780c */ /* 0x000fc60004f81670 */
[----:B------:R0:W-:Y:S01]  /*e1d0*/  @!P6 STG.E.U8 desc[UR18][R24.64+0xe8], R7 ;  /* 0x0000e8071800e986 */ /* 0x0001e2000c101112 */
[----:B------:R-:W-:Y:S01]  /*e1e0*/  ISETP.LT.OR P6, PT, R35, 0xea, !P1 ;  /* 0x000000ea2300780c */ /* 0x000fe20004fc1670 */
[----:B------:R-:W-:Y:S01]  /*e1f0*/  FMUL R2, R219, UR20 ;  /* 0x00000014db027c20 */ /* 0x000fe20008400000 */
[----:B------:R-:W-:Y:S01]  /*e200*/  FMUL R3, R218, UR20 ;  /* 0x00000014da037c20 */ /* 0x000fe20008400000 */
[----:B-1----:R-:W-:-:S03]  /*e210*/  F2FP.SATFINITE.E4M3.F32.PACK_AB_MERGE_C R5, RZ, R0, RZ ;  /* 0x00000000ff05723e */ /* 0x002fc600048070ff */
[----:B------:R-:W-:Y:S02]  /*e220*/  F2FP.SATFINITE.E4M3.F32.PACK_AB_MERGE_C R11, RZ, R2, RZ ;  /* 0x00000002ff0b723e */ /* 0x000fe400048070ff */
[----:B0-----:R-:W-:Y:S01]  /*e230*/  F2FP.SATFINITE.E4M3.F32.PACK_AB_MERGE_C R9, RZ, R3, RZ ;  /* 0x00000003ff09723e */ /* 0x001fe200048070ff */
[----:B------:R-:W-:Y:S01]  /*e240*/  @!P5 STG.E.U8 desc[UR18][R24.64+0xe9], R5 ;  /* 0x0000e9051800d986 */ /* 0x000fe2000c101112 */
[----:B------:R-:W-:-:S03]  /*e250*/  ISETP.LT.OR P5, PT, R35, 0xf2, !P2 ;  /* 0x000000f22300780c */ /* 0x000fc600057a1670 */
[----:B------:R-:W-:Y:S01]  /*e260*/  @!P4 STG.E.U8 desc[UR18][R26.64+0xe8], R11 ;  /* 0x0000e80b1a00c986 */ /* 0x000fe2000c101112 */
[----:B------:R-:W-:-:S03]  /*e270*/  ISETP.LT.OR P4, PT, R35, 0xf1, !P2 ;  /* 0x000000f12300780c */ /* 0x000fc60005781670 */
[----:B------:R-:W-:Y:S01]  /*e280*/  @!P6 STG.E.U8 desc[UR18][R26.64+0xe9], R9 ;  /* 0x0000e9091a00e986 */ /* 0x000fe2000c101112 */
[----:B------:R-:W-:Y:S01]  /*e290*/  ISETP.LT.OR P6, PT, R35, 0xf1, !P1 ;  /* 0x000000f12300780c */ /* 0x000fe20004fc1670 */
[----:B------:R-:W-:Y:S01]  /*e2a0*/  FMUL R0, R221, UR20 ;  /* 0x00000014dd007c20 */ /* 0x000fe20008400000 */
[----:B------:R-:W-:-:S04]  /*e2b0*/  FMUL R2, R220, UR20 ;  /* 0x00000014dc027c20 */ /* 0x000fc80008400000 */
[----:B------:R-:W-:Y:S02]  /*e2c0*/  F2FP.SATFINITE.E4M3.F32.PACK_AB_MERGE_C R7, RZ, R0, RZ ;  /* 0x00000000ff07723e */ /* 0x000fe400048070ff */
[----:B------:R-:W-:-:S03]  /*e2d0*/  F2FP.SATFINITE.E4M3.F32.PACK_AB_MERGE_C R13, RZ, R2, RZ ;  /* 0x00000002ff0d723e */ /* 0x000fc600048070ff */
[----:B------:R0:W-:Y:S01]  /*e2e0*/  @!P4 STG.E.U8 desc[UR18][R24.64+0xf0], R7 ;  /* 0x0000f0071800c986 */ /* 0x0001e2000c101112 */
[----:B------:R-:W-:-:S03]  /*e2f0*/  ISETP.LT.OR P4, PT, R35, 0xf2, !P1 ;  /* 0x000000f22300780c */ /* 0x000fc60004f81670 */
[----:B------:R1:W-:Y:S01]  /*e300*/  @!P5 STG.E.U8 desc[UR18][R24.64+0xf1], R13 ;  /* 0x0000f10d1800d986 */ /* 0x0003e2000c101112 */
[C---:B------:R-:W-:Y:S02]  /*e310*/  ISETP.LT.OR P5, PT, R35.reuse, 0xf9, !P2 ;  /* 0x000000f92300780c */ /* 0x040fe400057a1670 */
[----:B------:R-:W-:Y:S01]  /*e320*/  ISETP.LT.OR P2, PT, R35, 0xfa, !P2 ;  /* 0x000000fa2300780c */ /* 0x000fe20005741670 */
[----:B------:R-:W-:-:S05]  /*e330*/  FMUL R3, R222, UR20 ;  /* 0x00000014de037c20 */ /* 0x000fca0008400000 */
[----:B------:R-:W-:Y:S01]  /*e340*/  F2FP.SATFINITE.E4M3.F32.PACK_AB_MERGE_C R15, RZ, R3, RZ ;  /* 0x00000003ff0f723e */ /* 0x000fe200048070ff */
[----:B---3--:R-:W-:-:S04]  /*e350*/  FMUL R0, R223, UR20 ;  /* 0x00000014df007c20 */ /* 0x008fc80008400000 */
[----:B------:R1:W-:Y:S01]  /*e360*/  @!P6 STG.E.U8 desc[UR18][R26.64+0xf0], R15 ;  /* 0x0000f00f1a00e986 */ /* 0x0003e2000c101112 */
[C---:B------:R-:W-:Y:S02]  /*e370*/  ISETP.LT.OR P6, PT, R35.reuse, 0xf9, !P1 ;  /* 0x000000f92300780c */ /* 0x040fe40004fc1670 */
[----:B------:R-:W-:Y:S02]  /*e380*/  ISETP.LT.OR P1, PT, R35, 0xfa, !P1 ;  /* 0x000000fa2300780c */ /* 0x000fe40004f21670 */
[----:B0-----:R-:W-:Y:S01]  /*e390*/  F2FP.SATFINITE.E4M3.F32.PACK_AB_MERGE_C R7, RZ, R0, RZ ;  /* 0x00000000ff07723e */ /* 0x001fe200048070ff */
[----:B--2---:R-:W-:Y:S01]  /*e3a0*/  FMUL R2, R225, UR20 ;  /* 0x00000014e1027c20 */ /* 0x004fe20008400000 */
[----:B----4-:R-:W-:-:S04]  /*e3b0*/  FMUL R3, R224, UR20 ;  /* 0x00000014e0037c20 */ /* 0x010fc80008400000 */
[----:B------:R-:W-:Y:S01]  /*e3c0*/  F2FP.SATFINITE.E4M3.F32.PACK_AB_MERGE_C R9, RZ, R2, RZ ;  /* 0x00000002ff09723e */ /* 0x000fe200048070ff */
[----:B------:R-:W-:Y:S01]  /*e3d0*/  FMUL R4, R227, UR20 ;  /* 0x00000014e3047c20 */ /* 0x000fe20008400000 */
[----:B------:R-:W-:Y:S01]  /*e3e0*/  FMUL R5, R226, UR20 ;  /* 0x00000014e2057c20 */ /* 0x000fe20008400000 */
[----:B------:R-:W-:-:S03]  /*e3f0*/  F2FP.SATFINITE.E4M3.F32.PACK_AB_MERGE_C R3, RZ, R3, RZ ;  /* 0x00000003ff03723e */ /* 0x000fc600048070ff */
[----:B------:R-:W-:Y:S02]  /*e400*/  F2FP.SATFINITE.E4M3.F32.PACK_AB_MERGE_C R11, RZ, R4, RZ ;  /* 0x00000004ff0b723e */ /* 0x000fe400048070ff */
[----:B------:R-:W-:Y:S01]  /*e410*/  F2FP.SATFINITE.E4M3.F32.PACK_AB_MERGE_C R5, RZ, R5, RZ ;  /* 0x00000005ff05723e */ /* 0x000fe200048070ff */
[----:B------:R1:W-:Y:S04]  /*e420*/  @!P4 STG.E.U8 desc[UR18][R26.64+0xf1], R7 ;  /* 0x0000f1071a00c986 */ /* 0x0003e8000c101112 */
[----:B------:R1:W-:Y:S04]  /*e430*/  @!P5 STG.E.U8 desc[UR18][R24.64+0xf8], R9 ;  /* 0x0000f8091800d986 */ /* 0x0003e8000c101112 */
[----:B------:R1:W-:Y:S04]  /*e440*/  @!P2 STG.E.U8 desc[UR18][R24.64+0xf9], R3 ;  /* 0x0000f9031800a986 */ /* 0x0003e8000c101112 */
[----:B------:R1:W-:Y:S04]  /*e450*/  @!P6 STG.E.U8 desc[UR18][R26.64+0xf8], R11 ;  /* 0x0000f80b1a00e986 */ /* 0x0003e8000c101112 */
[----:B------:R1:W-:Y:S02]  /*e460*/  @!P1 STG.E.U8 desc[UR18][R26.64+0xf9], R5 ;  /* 0x0000f9051a009986 */ /* 0x0003e4000c101112 */
.L_x_293:
[----:B------:R-:W-:Y:S05]  /*e470*/  BSYNC B0 ;  /* 0x0000000000007941 */ /* 0x000fea0003800000 */
.L_x_35:
[----:B01---5:R-:W2:Y:S04]  /*e480*/  LDL.LU R3, [R1+0x74] ;  /* 0x0000740001037983 */ /* 0x023ea80000300800 */
[----:B------:R-:W2:Y:S01]  /*e490*/  LDL.LU R2, [R1+0x78] ;  /* 0x0000780001027983 */ /* 0x000ea20000300800 */
[----:B------:R-:W-:Y:S01]  /*e4a0*/  ULDC UR6, c[0x0][0xc] ;  /* 0x0000030000067ab9 */ /* 0x000fe20000000800 */
[----:B------:R-:W-:Y:S01]  /*e4b0*/  ULDC UR7, c[0x0][0x10] ;  /* 0x0000040000077ab9 */ /* 0x000fe20000000800 */
[----:B------:R-:W2:Y:S01]  /*e4c0*/  LDC R5, c[0x0][0x14] ;  /* 0x00000500ff057b82 */ /* 0x000ea20000000800 */
[----:B------:R-:W-:Y:S01]  /*e4d0*/  UIMAD.WIDE.U32 UR6, UR6, UR7, URZ ;  /* 0x00000007060672a5 */ /* 0x000fe2000f8e003f */
[----:B------:R-:W-:Y:S01]  /*e4e0*/  PRMT R0, RZ, 0x7610, R0 ;  /* 0x00007610ff007816 */ /* 0x000fe20000000000 */
[----:B------:R-:W-:-:S04]  /*e4f0*/  UMOV UR22, 0xffffffff ;  /* 0xffffffff00167882 */ /* 0x000fc80000000000 */
[----:B--2---:R-:W-:-:S04]  /*e500*/  IMAD.WIDE.U32 R2, R5, UR6, R2 ;  /* 0x0000000605027c25 */ /* 0x004fc8000f8e0002 */
[----:B------:R-:W-:Y:S01]  /*e510*/  IMAD R5, R5, UR7, RZ ;  /* 0x0000000705057c24 */ /* 0x000fe2000f8e02ff */
[----:B------:R-:W-:Y:S01]  /*e520*/  ULDC.64 UR6, c[0x0][0x650] ;  /* 0x0001940000067ab9 */ /* 0x000fe20000000a00 */
[----:B------:R-:W-:Y:S01]  /*e530*/  IMAD.MOV.U32 R19, RZ, RZ, R2 ;  /* 0x000000ffff137224 */ /* 0x000fe200078e0002 */
[----:B------:R-:W-:Y:S01]  /*e540*/  ISETP.GE.U32.AND P1, PT, R2, UR6, PT ;  /* 0x0000000602007c0c */ /* 0x000fe2000bf26070 */
[----:B------:R-:W-:Y:S02]  /*e550*/  IMAD.IADD R22, R3, 0x1, R5 ;  /* 0x0000000103167824 */ /* 0x000fe400078e0205 */
[----:B------:R-:W-:-:S03]  /*e560*/  IMAD.MOV.U32 R2, RZ, RZ, -0x1 ;  /* 0xffffffffff027424 */ /* 0x000fc600078e00ff */
[----:B------:R0:W-:Y:S01]  /*e570*/  STL [R1+0x74], R22 ;  /* 0x0000741601007387 */ /* 0x0001e20000100800 */
[----:B------:R-:W-:-:S03]  /*e580*/  ISETP.GE.U32.AND.EX P1, PT, R22, UR7, PT, P1 ;  /* 0x0000000716007c0c */ /* 0x000fc6000bf26110 */
[----:B------:R0:W-:Y:S04]  /*e590*/  STL [R1+0x78], R19 ;  /* 0x0000781301007387 */ /* 0x0001e80000100800 */
[----:B------:R0:W-:Y:S06]  /*e5a0*/  STL [R1+0x7c], R2 ;  /* 0x00007c0201007387 */ /* 0x0001ec0000100800 */
[----:B------:R-:W-:Y:S05]  /*e5b0*/  @P1 BRA `(.L_x_294) ;  /* 0x00000004006c1947 */ /* 0x000fea0003800000 */
[----:B------:R-:W1:Y:S01]  /*e5c0*/  S2R R14, SR_CTAID.X ;  /* 0x00000000000e7919 */ /* 0x000e620000002500 */
[----:B------:R-:W2:Y:S01]  /*e5d0*/  LDC.64 R8, c[0x0][0x628] ;  /* 0x00018a00ff087b82 */ /* 0x000ea20000000a00 */
[----:B------:R-:W-:Y:S01]  /*e5e0*/  ULDC UR6, c[0x0][0x150] ;  /* 0x0000540000067ab9 */ /* 0x000fe20000000800 */
[----:B------:R-:W-:Y:S01]  /*e5f0*/  IMAD.MOV.U32 R6, RZ, RZ, R19 ;  /* 0x000000ffff067224 */ /* 0x000fe200078e0013 */
[----:B------:R-:W0:Y:S01]  /*e600*/  S2R R16, SR_CTAID.Y ;  /* 0x0000000000107919 */ /* 0x000e220000002600 */
[----:B------:R-:W-:-:S04]  /*e610*/  IMAD.MOV.U32 R7, RZ, RZ, R22 ;  /* 0x000000ffff077224 */ /* 0x000fc800078e0016 */
[----:B------:R-:W0:Y:S08]  /*e620*/  LDC R17, c[0x0][0x144] ;  /* 0x00005100ff117b82 */ /* 0x000e300000000800 */
[----:B------:R-:W0:Y:S08]  /*e630*/  LDC R10, c[0x0][0x630] ;  /* 0x00018c00ff0a7b82 */ /* 0x000e300000000800 */
[----:B------:R-:W0:Y:S01]  /*e640*/  LDC.64 R12, c[0x0][0x620] ;  /* 0x00018800ff0c7b82 */ /* 0x000e220000000a00 */
[----:B--2---:R-:W-:-:S04]  /*e650*/  ISETP.NE.U32.AND P1, PT, R8, RZ, PT ;  /* 0x000000ff0800720c */ /* 0x004fc80003f25070 */
[----:B------:R-:W-:Y:S02]  /*e660*/  ISETP.NE.AND.EX P1, PT, R9, RZ, PT, P1 ;  /* 0x000000ff0900720c */ /* 0x000fe40003f25310 */
[----:B-1----:R-:W-:-:S05]  /*e670*/  I2FP.F32.U32 R0, R14 ;  /* 0x0000000e00007245 */ /* 0x002fca0000201000 */
[----:B------:R-:W-:-:S04]  /*e680*/  FMUL R0, R0, UR6 ;  /* 0x0000000600007c20 */ /* 0x000fc80008400000 */
[----:B------:R1:W2:Y:S02]  /*e690*/  F2I.U32.TRUNC.NTZ R15, R0 ;  /* 0x00000000000f7305 */ /* 0x0002a4000020f000 */
[----:B------:R-:W-:Y:S05]  /*e6a0*/  @!P1 BRA `(.L_x_295) ;  /* 0x0000000000289947 */ /* 0x000fea0003800000 */
[----:B-1----:R-:W1:Y:S02]  /*e6b0*/  LDC R0, c[0x0][0x634] ;  /* 0x00018d00ff007b82 */ /* 0x002e640000000800 */
[----:B-1----:R-:W-:-:S05]  /*e6c0*/  IADD3 R7, P1, R19, R0, RZ ;  /* 0x0000000013077210 */ /* 0x002fca0007f3e0ff */
[----:B------:R-:W-:-:S04]  /*e6d0*/  IMAD.X R11, RZ, RZ, R22, P1 ;  /* 0x000000ffff0b7224 */ /* 0x000fc800008e0616 */
[----:B0-----:R-:W-:-:S04]  /*e6e0*/  IMAD.WIDE.U32 R2, R11, R8, RZ ;  /* 0x000000080b027225 */ /* 0x001fc800078e00ff */
[----:B------:R-:W-:-:S04]  /*e6f0*/  IMAD.WIDE.U32 R4, P1, R7, R9, R2 ;  /* 0x0000000907047225 */ /* 0x000fc80007820002 */
[----:B------:R-:W-:-:S04]  /*e700*/  IMAD.WIDE.U32 R2, R7, R8, RZ ;  /* 0x0000000807027225 */ /* 0x000fc800078e00ff */
[----:B------:R-:W-:Y:S01]  /*e710*/  IMAD.X R7, RZ, RZ, RZ, P1 ;  /* 0x000000ffff077224 */ /* 0x000fe200008e06ff */
[----:B------:R-:W-:Y:S01]  /*e720*/  IADD3 RZ, P1, R3, R4, RZ ;  /* 0x0000000403ff7210 */ /* 0x000fe20007f3e0ff */
[----:B------:R-:W-:-:S04]  /*e730*/  IMAD.MOV.U32 R6, RZ, RZ, R5 ;  /* 0x000000ffff067224 */ /* 0x000fc800078e0005 */
[----:B------:R-:W-:-:S08]  /*e740*/  IMAD.WIDE.U32.X R6, R11, R9, R6, P1 ;  /* 0x000000090b067225 */ /* 0x000fd000008e0406 */
.L_x_295:
[-CC-:B0---4-:R-:W-:Y:S01]  /*e750*/  SHF.R.U64 R24, R6, R10.reuse, R7.reuse ;  /* 0x0000000a06187219 */ /* 0x191fe20000001207 */
[----:B------:R-:W0:Y:S01]  /*e760*/  LDC.64 R20, c[0x0][0x640] ;  /* 0x00019000ff147b82 */ /* 0x000e220000000a00 */
[----:B-1----:R-:W-:Y:S01]  /*e770*/  SHF.R.U32.HI R0, RZ, R10, R7 ;  /* 0x0000000aff007219 */ /* 0x002fe20000011607 */
[----:B------:R-:W-:Y:S01]  /*e780*/  IMAD.MOV.U32 R2, RZ, RZ, R19 ;  /* 0x000000ffff027224 */ /* 0x000fe200078e0013 */
[----:B------:R-:W-:Y:S01]  /*e790*/  IADD3 R5, P1, RZ, -R24, RZ ;  /* 0x80000018ff057210 */ /* 0x000fe20007f3e0ff */
[----:B--2---:R-:W-:Y:S01]  /*e7a0*/  IMAD.MOV R15, RZ, RZ, -R15 ;  /* 0x000000ffff0f7224 */ /* 0x004fe200078e0a0f */
[----:B------:R-:W-:Y:S01]  /*e7b0*/  ULDC UR6, c[0x0][0x154] ;  /* 0x0000550000067ab9 */ /* 0x000fe20000000800 */
[----:B------:R-:W-:Y:S02]  /*e7c0*/  IMAD.MOV.U32 R7, RZ, RZ, 0x1 ;  /* 0x00000001ff077424 */ /* 0x000fe400078e00ff */
[----:B------:R-:W1:Y:S01]  /*e7d0*/  LDC R4, c[0x0][0x618] ;  /* 0x00018600ff047b82 */ /* 0x000e620000000800 */
[----:B------:R-:W-:-:S02]  /*e7e0*/  IMAD.X R3, RZ, RZ, ~R0, P1 ;  /* 0x000000ffff037224 */ /* 0x000fc400008e0e00 */
[----:B------:R-:W-:Y:S02]  /*e7f0*/  IMAD R15, R17, R15, R14 ;  /* 0x0000000f110f7224 */ /* 0x000fe400078e020e */
[-C--:B------:R-:W-:Y:S02]  /*e800*/  IMAD R0, R3, R12.reuse, RZ ;  /* 0x0000000c03007224 */ /* 0x080fe400078e02ff */
[----:B------:R-:W-:Y:S01]  /*e810*/  IMAD.MOV.U32 R3, RZ, RZ, R22 ;  /* 0x000000ffff037224 */ /* 0x000fe200078e0016 */
[----:B------:R-:W2:Y:S01]  /*e820*/  LDC R6, c[0x0][0x608] ;  /* 0x00018200ff067b82 */ /* 0x000ea20000000800 */
[----:B------:R-:W-:-:S04]  /*e830*/  IMAD.WIDE.U32 R2, R5, R12, R2 ;  /* 0x0000000c05027225 */ /* 0x000fc800078e0002 */
[----:B------:R-:W-:-:S03]  /*e840*/  IMAD R5, R5, R13, R0 ;  /* 0x0000000d05057224 */ /* 0x000fc600078e0200 */
[----:B------:R-:W4:Y:S01]  /*e850*/  LDC R18, c[0x0][0x658] ;  /* 0x00019600ff127b82 */ /* 0x000f220000000800 */
[----:B------:R-:W-:Y:S01]  /*e860*/  I2FP.F32.U32 R0, R16 ;  /* 0x0000001000007245 */ /* 0x000fe20000201000 */
[----:B------:R-:W-:Y:S01]  /*e870*/  IMAD.IADD R3, R3, 0x1, R5 ;  /* 0x0000000103037824 */ /* 0x000fe200078e0205 */
[----:B0-----:R-:W-:Y:S01]  /*e880*/  ISETP.NE.U32.AND P1, PT, R20, RZ, PT ;  /* 0x000000ff1400720c */ /* 0x001fe20003f25070 */
[----:B------:R-:W-:Y:S02]  /*e890*/  IMAD.MOV.U32 R5, RZ, RZ, -0x1 ;  /* 0xffffffffff057424 */ /* 0x000fe400078e00ff */
[----:B------:R-:W-:Y:S02]  /*e8a0*/  FMUL R0, R0, UR6 ;  /* 0x0000000600007c20 */ /* 0x000fe40008400000 */
[----:B------:R-:W0:Y:S01]  /*e8b0*/  LDC R13, c[0x0][0x148] ;  /* 0x00005200ff0d7b82 */ /* 0x000e220000000800 */
[----:B-1----:R-:W-:Y:S01]  /*e8c0*/  SHF.R.U64 R10, R2, R4, R3 ;  /* 0x00000004020a7219 */ /* 0x002fe20000001203 */
[----:B------:R1:W0:Y:S01]  /*e8d0*/  F2I.U32.TRUNC.NTZ R12, R0 ;  /* 0x00000000000c7305 */ /* 0x000222000020f000 */
[----:B------:R-:W-:-:S02]  /*e8e0*/  ISETP.NE.AND.EX P1, PT, R21, RZ, PT, P1 ;  /* 0x000000ff1500720c */ /* 0x000fc40003f25310 */
[----:B------:R-:W-:-:S03]  /*e8f0*/  SHF.R.U32.HI R3, RZ, R4, R3 ;  /* 0x00000004ff037219 */ /* 0x000fc60000011603 */
[----:B------:R-:W0:Y:S01]  /*e900*/  LDC R14, c[0x0][0x600] ;  /* 0x00018000ff0e7b82 */ /* 0x000e220000000800 */
[-CC-:B--2---:R-:W-:Y:S02]  /*e910*/  SHF.R.U64 R8, R10, R6.reuse, R3.reuse ;  /* 0x000000060a087219 */ /* 0x184fe40000001203 */
[----:B------:R-:W-:-:S05]  /*e920*/  SHF.R.U32.HI R3, RZ, R6, R3 ;  /* 0x00000006ff037219 */ /* 0x000fca0000011603 */
[----:B------:R-:W2:Y:S01]  /*e930*/  LDC R19, c[0x0][0x648] ;  /* 0x00019200ff137b82 */ /* 0x000ea20000000800 */
[-CC-:B----4-:R-:W-:Y:S02]  /*e940*/  SHF.R.U64 R11, R8, R18.reuse, R3.reuse ;  /* 0x00000012080b7219 */ /* 0x190fe40000001203 */
[-C--:B------:R-:W-:Y:S02]  /*e950*/  SHF.L.U32 R5, R5, R18.reuse, RZ ;  /* 0x0000001205057219 */ /* 0x080fe400000006ff */
[-C--:B------:R-:W-:Y:S01]  /*e960*/  SHF.R.U32.HI R3, RZ, R18.reuse, R3 ;  /* 0x00000012ff037219 */ /* 0x080fe20000011603 */
[----:B------:R-:W-:Y:S01]  /*e970*/  IMAD.MOV.U32 R2, RZ, RZ, R11 ;  /* 0x000000ffff027224 */ /* 0x000fe200078e000b */
[----:B------:R-:W-:Y:S01]  /*e980*/  SHF.L.U32 R34, R7, R18, RZ ;  /* 0x0000001207227219 */ /* 0x000fe200000006ff */
[----:B------:R-:W4:Y:S01]  /*e990*/  LDC R22, c[0x0][0x638] ;  /* 0x00018e00ff167b82 */ /* 0x000f220000000800 */
[----:B------:R-:W-:-:S07]  /*e9a0*/  LOP3.LUT R17, RZ, R5, RZ, 0x33, !PT ;  /* 0x00000005ff117212 */ /* 0x000fce00078e33ff */
[----:B------:R-:W0:Y:S01]  /*e9b0*/  LDC R23, c[0x0][0x610] ;  /* 0x00018400ff177b82 */ /* 0x000e220000000800 */
[----:B-1----:R-:W-:Y:S05]  /*e9c0*/  @!P1 BRA `(.L_x_296) ;  /* 0x0000000000289947 */ /* 0x002fea0003800000 */
[----:B------:R-:W1:Y:S02]  /*e9d0*/  LDC R0, c[0x0][0x64c] ;  /* 0x00019300ff007b82 */ /* 0x000e640000000800 */
[----:B-1----:R-:W-:-:S05]  /*e9e0*/  IADD3 R7, P1, R11, R0, RZ ;  /* 0x000000000b077210 */ /* 0x002fca0007f3e0ff */
        /* <DEDUP_REMOVED lines=8> */
.L_x_296:
[----:B--2---:R-:W-:Y:S01]  /*ea70*/  SHF.R.U64 R0, R2, R19, R3 ;  /* 0x0000001302007219 */ /* 0x004fe20000001203 */
[----:B0-----:R-:W-:Y:S01]  /*ea80*/  VIADD R3, R14, 0xffffffff ;  /* 0xffffffff0e037836 */ /* 0x001fe20000000000 */
[----:B------:R-:W-:Y:S01]  /*ea90*/  LOP3.LUT R5, R8, R17, RZ, 0xc0, !PT ;  /* 0x0000001108057212 */ /* 0x000fe200078ec0ff */
[----:B------:R-:W-:Y:S01]  /*eaa0*/  IMAD.MOV R12, RZ, RZ, -R12 ;  /* 0x000000ffff0c7224 */ /* 0x000fe200078e0a0c */
[----:B------:R-:W-:Y:S01]  /*eab0*/  R2UR UR22, R24 ;  /* 0x00000000181672ca */ /* 0x000fe200000e0000 */
[----:B------:R-:W-:Y:S01]  /*eac0*/  IMAD.MOV R2, RZ, RZ, -R0 ;  /* 0x000000ffff027224 */ /* 0x000fe200078e0a00 */
[----:B------:R-:W-:Y:S01]  /*ead0*/  LOP3.LUT R3, R10, R3, RZ, 0xc0, !PT ;  /* 0x000000030a037212 */ /* 0x000fe200078ec0ff */
[----:B------:R-:W-:Y:S02]  /*eae0*/  IMAD R34, R34, R0, R5 ;  /* 0x0000000022227224 */ /* 0x000fe400078e0205 */
[----:B------:R-:W-:Y:S02]  /*eaf0*/  @P3 IMAD R15, R13, R12, R16 ;  /* 0x0000000c0d0f3224 */ /* 0x000fe400078e0210 */
[----:B----4-:R-:W-:-:S02]  /*eb00*/  IMAD R0, R2, R22, R11 ;  /* 0x0000001602007224 */ /* 0x010fc400078e020b */
[----:B------:R-:W-:Y:S02]  /*eb10*/  IMAD R34, R34, R23, R15 ;  /* 0x0000001722227224 */ /* 0x000fe400078e020f */
[----:B------:R-:W-:Y:S02]  /*eb20*/  IMAD R3, R0, R14, R3 ;  /* 0x0000000e00037224 */ /* 0x000fe400078e0203 */
[----:B------:R-:W-:-:S03]  /*eb30*/  IMAD.MOV.U32 R0, RZ, RZ, 0x1 ;  /* 0x00000001ff007424 */ /* 0x000fc600078e00ff */
[----:B------:R-:W-:Y:S02]  /*eb40*/  SEL R2, R3, R34, !P3 ;  /* 0x0000002203027207 */ /* 0x000fe40005800000 */
[----:B------:R-:W-:-:S03]  /*eb50*/  SEL R34, R34, R3, !P3 ;  /* 0x0000000322227207 */ /* 0x000fc60005800000 */
[----:B------:R1:W-:Y:S04]  /*eb60*/  STL [R1+0x7c], R2 ;  /* 0x00007c0201007387 */ /* 0x0003e80000100800 */
.L_x_294:
[----:B------:R-:W-:Y:S01]  /*eb70*/  UIADD3 UR5, UR12, UR5, URZ ;  /* 0x000000050c057290 */ /* 0x000fe2000fffe03f */
[----:B------:R2:W-:Y:S01]  /*eb80*/  STL [R1+0x80], R34 ;  /* 0x0000802201007387 */ /* 0x0005e20000100800 */
[----:B------:R-:W-:Y:S02]  /*eb90*/  LOP3.LUT P1, RZ, R0, 0xff, RZ, 0xc0, !PT ;  /* 0x000000ff00ff7812 */ /* 0x000fe4000782c0ff */
[----:B------:R-:W-:Y:S02]  /*eba0*/  USHF.R.U32.HI UR6, URZ, 0x2, UR5 ;  /* 0x000000023f067899 */ /* 0x000fe40008011605 */
[----:B------:R-:W-:Y:S02]  /*ebb0*/  UISETP.GT.U32.AND UP0, UPT, UR5, 0x3, UPT ;  /* 0x000000030500788c */ /* 0x000fe4000bf04070 */
[----:B------:R-:W-:Y:S02]  /*ebc0*/  ULOP3.LUT UR6, UR6, 0x1, URZ, 0xc0, !UPT ;  /* 0x0000000106067892 */ /* 0x000fe4000f8ec03f */
[----:B------:R-:W-:-:S02]  /*ebd0*/  UISETP.LT.U32.AND UP0, UPT, UR12, 0x4, UP0 ;  /* 0x000000040c00788c */ /* 0x000fc40008701070 */
[----:B------:R-:W-:Y:S02]  /*ebe0*/  UISETP.NE.U32.AND UP1, UPT, UR6, 0x1, UPT ;  /* 0x000000010600788c */ /* 0x000fe4000bf25070 */
[----:B------:R-:W-:Y:S02]  /*ebf0*/  USEL UR7, URZ, 0x1, !UP0 ;  /* 0x000000013f077887 */ /* 0x000fe4000c000000 */
[----:B------:R-:W-:Y:S02]  /*ec00*/  UISETP.GT.U32.AND UP1, UPT, UR12, 0x3, !UP1 ;  /* 0x000000030c00788c */ /* 0x000fe4000cf24070 */
[----:B------:R-:W-:Y:S02]  /*ec10*/  ULOP3.LUT UR5, UR5, 0x3, URZ, 0xc0, !UPT ;  /* 0x0000000305057892 */ /* 0x000fe4000f8ec03f */
[----:B------:R-:W-:-:S04]  /*ec20*/  USEL UR6, URZ, 0x1, !UP1 ;  /* 0x000000013f067887 */ /* 0x000fc8000c800000 */
[----:B------:R-:W-:Y:S01]  /*ec30*/  ULOP3.LUT UR4, UR6, UR4, UR7, 0x96, !UPT ;  /* 0x0000000406047292 */ /* 0x000fe2000f8e9607 */
[----:B--2---:R-:W-:Y:S11]  /*ec40*/  @P1 BRA `(.L_x_297) ;  /* 0xffffff2400841947 */ /* 0x004ff6000383ffff */
[----:B------:R-:W-:Y:S05]  /*ec50*/  EXIT ;  /* 0x000000000000794d */ /* 0x000fea0003800000 */
.L_x_7:
[----:B------:R-:W2:Y:S01]  /*ec60*/  LDL R22, [R1+0x78] ;  /* 0x0000780001167983 */ /* 0x000ea20000100800 */
[----:B0-----:R-:W-:-:S03]  /*ec70*/  ULDC.64 UR4, c[0x0][0x650] ;  /* 0x0001940000047ab9 */ /* 0x001fc60000000a00 */
[----:B-1----:R-:W3:Y:S01]  /*ec80*/  LDL R23, [R1+0x74] ;  /* 0x0000740001177983 */ /* 0x002ee20000100800 */
[----:B------:R-:W-:Y:S01]  /*ec90*/  PRMT R4, RZ, 0x7610, R4 ;  /* 0x00007610ff047816 */ /* 0x000fe20000000004 */
[----:B------:R-:W-:Y:S02]  /*eca0*/  IMAD.MOV.U32 R5, RZ, RZ, -0x1 ;  /* 0xffffffffff057424 */ /* 0x000fe400078e00ff */
[----:B------:R-:W-:Y:S02]  /*ecb0*/  IMAD.MOV.U32 R7, RZ, RZ, -0x1 ;  /* 0xffffffffff077424 */ /* 0x000fe400078e00ff */
[----:B------:R-:W-:Y:S01]  /*ecc0*/  IMAD.MOV.U32 R6, RZ, RZ, -0x1 ;  /* 0xffffffffff067424 */ /* 0x000fe200078e00ff */
[----:B--2---:R-:W-:-:S04]  /*ecd0*/  ISETP.GE.U32.AND P0, PT, R22, UR4, PT ;  /* 0x0000000416007c0c */ /* 0x004fc8000bf06070 */
[----:B---3--:R-:W-:-:S13]  /*ece0*/  ISETP.GE.U32.AND.EX P0, PT, R23, UR5, PT, P0 ;  /* 0x0000000517007c0c */ /* 0x008fda000bf06100 */
[----:B------:R-:W-:Y:S05]  /*ecf0*/  @P0 BRA `(.L_x_298) ;  /* 0x00000004002c0947 */ /* 0x000fea0003800000 */
[----:B------:R-:W0:Y:S01]  /*ed00*/  LDC.64 R14, c[0x0][0x628] ;  /* 0x00018a00ff0e7b82 */ /* 0x000e220000000a00 */
[----:B------:R-:W-:Y:S02]  /*ed10*/  IMAD.MOV.U32 R8, RZ, RZ, R22 ;  /* 0x000000ffff087224 */ /* 0x000fe400078e0016 */
[----:B------:R-:W-:-:S05]  /*ed20*/  IMAD.MOV.U32 R9, RZ, RZ, R23 ;  /* 0x000000ffff097224 */ /* 0x000fca00078e0017 */
[----:B------:R-:W1:Y:S08]  /*ed30*/  LDC R10, c[0x0][0x630] ;  /* 0x00018c00ff0a7b82 */ /* 0x000e700000000800 */
[----:B------:R-:W2:Y:S01]  /*ed40*/  LDC.64 R16, c[0x0][0x620] ;  /* 0x00018800ff107b82 */ /* 0x000ea20000000a00 */
[----:B0-----:R-:W-:-:S04]  /*ed50*/  ISETP.NE.U32.AND P0, PT, R14, RZ, PT ;  /* 0x000000ff0e00720c */ /* 0x001fc80003f05070 */
[----:B------:R-:W-:-:S13]  /*ed60*/  ISETP.NE.AND.EX P0, PT, R15, RZ, PT, P0 ;  /* 0x000000ff0f00720c */ /* 0x000fda0003f05300 */
[----:B-12---:R-:W-:Y:S05]  /*ed70*/  @!P0 BRA `(.L_x_299) ;  /* 0x0000000000288947 */ /* 0x006fea0003800000 */
        /* <DEDUP_REMOVED lines=10> */
.L_x_299:
[----:B------:R-:W0:Y:S01]  /*ee20*/  LDC.64 R20, c[0x0][0x640] ;  /* 0x00019000ff147b82 */ /* 0x000e220000000a00 */
[-CC-:B------:R-:W-:Y:S02]  /*ee30*/  SHF.R.U64 R14, R8, R10.reuse, R9.reuse ;  /* 0x0000000a080e7219 */ /* 0x180fe40000001209 */
[----:B------:R-:W-:Y:S02]  /*ee40*/  SHF.R.U32.HI R4, RZ, R10, R9 ;  /* 0x0000000aff047219 */ /* 0x000fe40000011609 */
[----:B------:R-:W-:-:S03]  /*ee50*/  IADD3 R7, P0, RZ, -R14, RZ ;  /* 0x8000000eff077210 */ /* 0x000fc60007f1e0ff */
[----:B------:R-:W1:Y:S02]  /*ee60*/  LDC R8, c[0x0][0x618] ;  /* 0x00018600ff087b82 */ /* 0x000e640000000800 */
[----:B------:R-:W-:Y:S02]  /*ee70*/  IMAD.X R5, RZ, RZ, ~R4, P0 ;  /* 0x000000ffff057224 */ /* 0x000fe400000e0e04 */
[----:B------:R-:W-:Y:S02]  /*ee80*/  IMAD.MOV.U32 R4, RZ, RZ, R22 ;  /* 0x000000ffff047224 */ /* 0x000fe400078e0016 */
[-C--:B------:R-:W-:Y:S02]  /*ee90*/  IMAD R6, R5, R16.reuse, RZ ;  /* 0x0000001005067224 */ /* 0x080fe400078e02ff */
[----:B------:R-:W2:Y:S01]  /*eea0*/  LDC R18, c[0x0][0x608] ;  /* 0x00018200ff127b82 */ /* 0x000ea20000000800 */
[----:B------:R-:W-:Y:S02]  /*eeb0*/  IMAD.MOV.U32 R5, RZ, RZ, R23 ;  /* 0x000000ffff057224 */ /* 0x000fe400078e0017 */
[----:B------:R-:W-:-:S05]  /*eec0*/  IMAD.WIDE.U32 R4, R7, R16, R4 ;  /* 0x0000001007047225 */ /* 0x000fca00078e0004 */
[----:B------:R-:W3:Y:S01]  /*eed0*/  LDC R19, c[0x0][0x658] ;  /* 0x00019600ff137b82 */ /* 0x000ee20000000800 */
[----:B------:R-:W-:Y:S01]  /*eee0*/  IMAD R7, R7, R17, R6 ;  /* 0x0000001107077224 */ /* 0x000fe200078e0206 */
[----:B0-----:R-:W-:Y:S01]  /*eef0*/  ISETP.NE.U32.AND P0, PT, R20, RZ, PT ;  /* 0x000000ff1400720c */ /* 0x001fe20003f05070 */
[----:B------:R-:W-:Y:S02]  /*ef00*/  IMAD.MOV.U32 R6, RZ, RZ, -0x1 ;  /* 0xffffffffff067424 */ /* 0x000fe400078e00ff */
[----:B------:R-:W-:Y:S01]  /*ef10*/  IMAD.IADD R5, R5, 0x1, R7 ;  /* 0x0000000105057824 */ /* 0x000fe200078e0207 */
[----:B------:R-:W-:Y:S02]  /*ef20*/  ISETP.NE.AND.EX P0, PT, R21, RZ, PT, P0 ;  /* 0x000000ff1500720c */ /* 0x000fe40003f05300 */
[----:B------:R-:W0:Y:S02]  /*ef30*/  LDC R17, c[0x0][0x600] ;  /* 0x00018000ff117b82 */ /* 0x000e240000000800 */
[----:B-1----:R-:W-:-:S02]  /*ef40*/  SHF.R.U64 R10, R4, R8, R5 ;  /* 0x00000008040a7219 */ /* 0x002fc40000001205 */
[----:B------:R-:W-:-:S04]  /*ef50*/  SHF.R.U32.HI R5, RZ, R8, R5 ;  /* 0x00000008ff057219 */ /* 0x000fc80000011605 */
[----:B------:R-:W1:Y:S01]  /*ef60*/  LDC R22, c[0x0][0x648] ;  /* 0x00019200ff167b82 */ /* 0x000e620000000800 */
[-CC-:B--2---:R-:W-:Y:S02]  /*ef70*/  SHF.R.U64 R15, R10, R18.reuse, R5.reuse ;  /* 0x000000120a0f7219 */ /* 0x184fe40000001205 */
[----:B------:R-:W-:Y:S01]  /*ef80*/  SHF.R.U32.HI R4, RZ, R18, R5 ;  /* 0x00000012ff047219 */ /* 0x000fe20000011605 */
[----:B------:R-:W-:-:S04]  /*ef90*/  IMAD.MOV.U32 R18, RZ, RZ, 0x1 ;  /* 0x00000001ff127424 */ /* 0x000fc800078e00ff */
[----:B------:R-:W2:Y:S01]  /*efa0*/  LDC R23, c[0x0][0x638] ;  /* 0x00018e00ff177b82 */ /* 0x000ea20000000800 */
[-CC-:B---3--:R-:W-:Y:S02]  /*efb0*/  SHF.R.U64 R16, R15, R19.reuse, R4.reuse ;  /* 0x000000130f107219 */ /* 0x188fe40000001204 */
[-C--:B------:R-:W-:Y:S02]  /*efc0*/  SHF.L.U32 R6, R6, R19.reuse, RZ ;  /* 0x0000001306067219 */ /* 0x080fe400000006ff */
[----:B------:R-:W-:Y:S01]  /*efd0*/  SHF.R.U32.HI R5, RZ, R19, R4 ;  /* 0x00000013ff057219 */ /* 0x000fe20000011604 */
[----:B------:R-:W-:Y:S01]  /*efe0*/  IMAD.MOV.U32 R4, RZ, RZ, R16 ;  /* 0x000000ffff047224 */ /* 0x000fe200078e0010 */
[----:B------:R-:W-:Y:S01]  /*eff0*/  LOP3.LUT R24, RZ, R6, RZ, 0x33, !PT ;  /* 0x00000006ff187212 */ /* 0x000fe200078e33ff */
[----:B------:R-:W3:Y:S01]  /*f000*/  LDC R25, c[0x0][0x610] ;  /* 0x00018400ff197b82 */ /* 0x000ee20000000800 */
[----:B------:R-:W-:Y:S05]  /*f010*/  @!P0 BRA `(.L_x_300) ;  /* 0x0000000000288947 */ /* 0x000fea0003800000 */
        /* <DEDUP_REMOVED lines=10> */
.L_x_300:
[----:B-1----:R-:W-:Y:S01]  /*f0c0*/  SHF.R.U64 R4, R4, R22, R5 ;  /* 0x0000001604047219 */ /* 0x002fe20000001205 */
[----:B0-----:R-:W-:Y:S01]  /*f0d0*/  VIADD R7, R17, 0xffffffff ;  /* 0xffffffff11077836 */ /* 0x001fe20000000000 */
[----:B------:R-:W-:Y:S01]  /*f0e0*/  SHF.L.U32 R18, R18, R19, RZ ;  /* 0x0000001312127219 */ /* 0x000fe200000006ff */
[----:B------:R-:W-:Y:S01]  /*f0f0*/  @P3 IMAD R0, R11, R12, R2 ;  /* 0x0000000c0b003224 */ /* 0x000fe200078e0202 */
[----:B------:R-:W-:Y:S01]  /*f100*/  LOP3.LUT R3, R15, R24, RZ, 0xc0, !PT ;  /* 0x000000180f037212 */ /* 0x000fe200078ec0ff */
[----:B------:R-:W-:Y:S01]  /*f110*/  IMAD.MOV R5, RZ, RZ, -R4 ;  /* 0x000000ffff057224 */ /* 0x000fe200078e0a04 */
[----:B------:R-:W-:Y:S01]  /*f120*/  LOP3.LUT R7, R10, R7, RZ, 0xc0, !PT ;  /* 0x000000070a077212 */ /* 0x000fe200078ec0ff */
[----:B------:R-:W-:Y:S02]  /*f130*/  IMAD.MOV.U32 R6, RZ, RZ, R14 ;  /* 0x000000ffff067224 */ /* 0x000fe400078e000e */
[----:B------:R-:W-:Y:S02]  /*f140*/  IMAD R3, R18, R4, R3 ;  /* 0x0000000412037224 */ /* 0x000fe400078e0203 */
[----:B--2---:R-:W-:-:S02]  /*f150*/  IMAD R2, R5, R23, R16 ;  /* 0x0000001705027224 */ /* 0x004fc400078e0210 */
[----:B---3--:R-:W-:Y:S02]  /*f160*/  IMAD R0, R3, R25, R0 ;  /* 0x0000001903007224 */ /* 0x008fe400078e0200 */
[----:B------:R-:W-:Y:S02]  /*f170*/  IMAD R5, R2, R17, R7 ;  /* 0x0000001102057224 */ /* 0x000fe400078e0207 */
[----:B------:R-:W-:-:S03]  /*f180*/  IMAD.MOV.U32 R4, RZ, RZ, 0x1 ;  /* 0x00000001ff047424 */ /* 0x000fc600078e00ff */
[----:B------:R-:W-:Y:S02]  /*f190*/  SEL R7, R5, R0, !P3 ;  /* 0x0000000005077207 */ /* 0x000fe40005800000 */
[----:B------:R-:W-:-:S07]  /*f1a0*/  SEL R5, R0, R5, !P3 ;  /* 0x0000000500057207 */ /* 0x000fce0005800000 */
.L_x_298:
[----:B------:R-:W-:-:S08]  /*f1b0*/  NOP ;  /* 0x0000000000007918 */ /* 0x000fd00000000000 */
[----:B------:R-:W0:-:S00]  /*f1c0*/  USETMAXREG.DEALLOC.CTAPOOL 0x28 ;  /* 0x00000028000079c8 */ /* 0x000e0000080e0500 */
[----:B------:R-:W-:-:S13]  /*f1d0*/  ISETP.NE.AND P0, PT, RZ, UR8, PT ;  /* 0x00000008ff007c0c */ /* 0x000fda000bf05270 */
[----:B------:R-:W-:Y:S05]  /*f1e0*/  @P0 EXIT ;  /* 0x000000000000094d */ /* 0x000fea0003800000 */
[----:B0-----:R-:W-:Y:S01]  /*f1f0*/  LOP3.LUT P0, RZ, R4, 0xff, RZ, 0xc0, !PT ;  /* 0x000000ff04ff7812 */ /* 0x001fe2000780c0ff */
[----:B------:R-:W-:Y:S02]  /*f200*/  IMAD.MOV.U32 R11, RZ, RZ, 0x1 ;  /* 0x00000001ff0b7424 */ /* 0x000fe400078e00ff */
[----:B------:R-:W-:-:S10]  /*f210*/  IMAD.MOV.U32 R10, RZ, RZ, RZ ;  /* 0x000000ffff0a7224 */ /* 0x000fd400078e00ff */
[----:B------:R-:W-:Y:S05]  /*f220*/  @!P0 BRA `(.L_x_301) ;  /* 0x0000000c00608947 */ /* 0x000fea0003800000 */
[----:B------:R-:W0:Y:S01]  /*f230*/  S2UR UR12, SR_CgaCtaId ;  /* 0x00000000000c79c3 */ /* 0x000e220000008800 */
[----:B------:R-:W-:Y:S01]  /*f240*/  ULDC UR4, c[0x0][0x28c] ;  /* 0x0000a30000047ab9 */ /* 0x000fe20000000800 */
[----:B------:R-:W-:Y:S01]  /*f250*/  ULDC UR6, c[0x0][0x658] ;  /* 0x0001960000067ab9 */ /* 0x000fe20000000800 */
[----:B------:R-:W-:Y:S01]  /*f260*/  UIADD3 UR10, UR4, 0x7f, URZ ;  /* 0x0000007f040a7890 */ /* 0x000fe2000fffe03f */
[----:B------:R-:W-:Y:S01]  /*f270*/  BSSY B0, `(.L_x_301) ;  /* 0x00000d3000007945 */ /* 0x000fe20003800000 */
[----:B------:R-:W-:Y:S01]  /*f280*/  UMOV UR7, 0xffffffff ;  /* 0xffffffff00077882 */ /* 0x000fe20000000000 */
[----:B------:R-:W-:Y:S01]  /*f290*/  ULDC UR5, c[0x0][0x600] ;  /* 0x0001800000057ab9 */ /* 0x000fe20000000800 */
[----:B------:R-:W-:Y:S01]  /*f2a0*/  UMOV UR9, 0x1 ;  /* 0x0000000100097882 */ /* 0x000fe20000000000 */
[----:B------:R-:W-:Y:S01]  /*f2b0*/  USHF.L.U32 UR7, UR7, UR6, URZ ;  /* 0x0000000607077299 */ /* 0x000fe2000800063f */
[----:B------:R-:W-:Y:S01]  /*f2c0*/  IMAD.MOV.U32 R9, RZ, RZ, 0x1 ;  /* 0x00000001ff097424 */ /* 0x000fe200078e00ff */
[----:B------:R-:W-:Y:S01]  /*f2d0*/  UIADD3 UR4, UR5, -0x1, URZ ;  /* 0xffffffff05047890 */ /* 0x000fe2000fffe03f */
[----:B------:R-:W-:Y:S01]  /*f2e0*/  IMAD.MOV.U32 R11, RZ, RZ, 0x1 ;  /* 0x00000001ff0b7424 */ /* 0x000fe200078e00ff */
[----:B------:R-:W-:Y:S01]  /*f2f0*/  USHF.R.S32.HI UR11, URZ, 0x1f, UR10 ;  /* 0x0000001f3f0b7899 */ /* 0x000fe2000801140a */
[----:B------:R-:W-:Y:S01]  /*f300*/  IMAD.MOV.U32 R10, RZ, RZ, RZ ;  /* 0x000000ffff0a7224 */ /* 0x000fe200078e00ff */
[----:B------:R-:W-:Y:S01]  /*f310*/  ULDC UR8, c[0x0][0xc] ;  /* 0x0000030000087ab9 */ /* 0x000fe20000000800 */
[----:B------:R-:W-:-:S02]  /*f320*/  USHF.L.U32 UR5, UR9, UR6, URZ ;  /* 0x0000000609057299 */ /* 0x000fc4000800063f */
[----:B------:R-:W-:Y:S01]  /*f330*/  ULEA.HI UR11, UR11, UR10, URZ, 0x7 ;  /* 0x0000000a0b0b7291 */ /* 0x000fe2000f8f383f */
[----:B------:R-:W-:Y:S01]  /*f340*/  ULDC UR9, c[0x0][0x10] ;  /* 0x0000040000097ab9 */ /* 0x000fe20000000800 */
[----:B------:R-:W-:Y:S02]  /*f350*/  ULOP3.LUT UR6, URZ, UR7, URZ, 0x33, !UPT ;  /* 0x000000073f067292 */ /* 0x000fe4000f8e333f */
[----:B------:R-:W-:Y:S01]  /*f360*/  UIMAD.WIDE.U32 UR8, UR8, UR9, URZ ;  /* 0x00000009080872a5 */ /* 0x000fe2000f8e003f */
[----:B------:R-:W-:Y:S01]  /*f370*/  ULDC UR7, c[0x0][0x14] ;  /* 0x0000050000077ab9 */ /* 0x000fe20000000800 */
[----:B------:R-:W-:Y:S01]  /*f380*/  USHF.R.S32.HI UR20, URZ, 0x7, UR11 ;  /* 0x000000073f147899 */ /* 0x000fe2000801140b */
[----:B0-----:R-:W-:Y:S01]  /*f390*/  IMAD.U32 R8, RZ, RZ, UR12 ;  /* 0x0000000cff087e24 */ /* 0x001fe2000f8e00ff */
[----:B------:R-:W-:Y:S02]  /*f3a0*/  UIMAD.WIDE.U32 UR24, UR8, UR7, URZ ;  /* 0x00000007081872a5 */ /* 0x000fe4000f8e003f */
[----:B------:R-:W-:-:S02]  /*f3b0*/  UIMAD UR18, UR9, UR7, URZ ;  /* 0x00000007091272a4 */ /* 0x000fc4000f8e023f */
[----:B------:R-:W-:Y:S02]  /*f3c0*/  ULOP3.LUT UR23, UR13, 0x2, URZ, 0xfc, !UPT ;  /* 0x000000020d177892 */ /* 0x000fe4000f8efc3f */
[----:B------:R-:W-:Y:S02]  /*f3d0*/  UIADD3 UR18, UR25, UR18, URZ ;  /* 0x0000001219127290 */ /* 0x000fe4000fffe03f */
[----:B------:R-:W-:Y:S01]  /*f3e0*/  UIADD3 UR28, UR20, 0x1, URZ ;  /* 0x00000001141c7890 */ /* 0x000fe2000fffe03f */
[----:B------:R-:W-:-:S11]  /*f3f0*/  ULDC.64 UR26, c[0x0][0x198] ;  /* 0x00006600001a7ab9 */ /* 0x000fd60000000a00 */
.L_x_312:
[----:B------:R-:W-:-:S03]  /*f400*/  UMOV UR7, 0xffffffff ;  /* 0xffffffff00077882 */ /* 0x000fc60000000000 */
[----:B------:R-:W-:Y:S05]  /*f410*/  BRA.DIV UR7, `(.L_x_302) ;  /* 0x0000000e07e07947 */ /* 0x000fea000b800000 */
[----:B------:R-:W-:-:S13]  /*f420*/  ELECT P0, URZ, PT ;  /* 0x00000000003f782f */ /* 0x000fda0003800000 */
.L_x_323:
[----:B------:R-:W0:Y:S01]  /*f430*/  LDC R0, c[0x0][0x28c] ;  /* 0x0000a300ff007b82 */ /* 0x000e220000000800 */
[----:B------:R-:W-:Y:S01]  /*f440*/  BSSY B1, `(.L_x_303) ;  /* 0x000003c000017945 */ /* 0x000fe20003800000 */
[----:B0-----:R-:W-:-:S13]  /*f450*/  ISETP.LT.OR P0, PT, R0, 0x1, !P0 ;  /* 0x000000010000780c */ /* 0x001fda0004701670 */
[----:B------:R-:W-:Y:S05]  /*f460*/  @P0 BRA `(.L_x_304) ;  /* 0x0000000000e40947 */ /* 0x000fea0003800000 */
[----:B------:R-:W-:Y:S02]  /*f470*/  IMAD R5, R5, 0x2, R8 ;  /* 0x0000000205057824 */ /* 0x000fe400078e0208 */
[----:B------:R-:W-:Y:S02]  /*f480*/  IMAD.SHL.U32 R12, R7, 0x100, RZ ;  /* 0x00000100070c7824 */ /* 0x000fe400078e00ff */
[----:B------:R-:W-:Y:S02]  /*f490*/  IMAD.MOV.U32 R13, RZ, RZ, RZ ;  /* 0x000000ffff0d7224 */ /* 0x000fe400078e00ff */
[----:B------:R-:W-:Y:S02]  /*f4a0*/  IMAD.U32 R15, RZ, RZ, UR28 ;  /* 0x0000001cff0f7e24 */ /* 0x000fe4000f8e00ff */
[----:B------:R-:W-:Y:S02]  /*f4b0*/  IMAD.MOV.U32 R0, RZ, RZ, R11 ;  /* 0x000000ffff007224 */ /* 0x000fe400078e000b */
[----:B------:R-:W-:-:S02]  /*f4c0*/  IMAD.MOV.U32 R3, RZ, RZ, R10 ;  /* 0x000000ffff037224 */ /* 0x000fc400078e000a */
[----:B------:R-:W-:-:S07]  /*f4d0*/  IMAD.SHL.U32 R7, R5, 0x40, RZ ;  /* 0x0000004005077824 */ /* 0x000fce00078e00ff */
.L_x_307:
[----:B------:R-:W0:Y:S01]  /*f4e0*/  S2UR UR7, SR_CgaCtaId ;  /* 0x00000000000779c3 */ /* 0x000e220000008800 */
[----:B------:R-:W1:Y:S01]  /*f4f0*/  S2R R4, SR_TID.X ;  /* 0x0000000000047919 */ /* 0x000e620000002100 */
[----:B------:R-:W-:Y:S02]  /*f500*/  MOV R5, 0x400 ;  /* 0x0000040000057802 */ /* 0x000fe40000000f00 */
[----:B------:R-:W-:Y:S01]  /*f510*/  SHF.L.U32 R2, R0, 0x1f, RZ ;  /* 0x0000001f00027819 */ /* 0x000fe200000006ff */
[----:B0-----:R-:W-:-:S05]  /*f520*/  IMAD.U32 R8, RZ, RZ, UR7 ;  /* 0x00000007ff087e24 */ /* 0x001fca000f8e00ff */
[----:B------:R-:W-:Y:S02]  /*f530*/  LEA R14, R8, R5, 0x18 ;  /* 0x00000005080e7211 */ /* 0x000fe400078ec0ff */
[----:B-1----:R-:W-:-:S03]  /*f540*/  LOP3.LUT P1, RZ, R4, 0x7f, RZ, 0xc0, !PT ;  /* 0x0000007f04ff7812 */ /* 0x002fc6000782c0ff */
[----:B------:R-:W-:-:S04]  /*f550*/  IMAD R5, R3, 0x8, R14 ;  /* 0x0000000803057824 */ /* 0x000fc800078e020e */
[----:B------:R-:W0:Y:S06]  /*f560*/  SYNCS.PHASECHK.TRANS64.TRYWAIT P0, [R5+URZ+0x20], R2 ;  /* 0x00002002050075a7 */ /* 0x000e2c000800017f */
[----:B------:R-:W1:Y:S01]  /*f570*/  @!P1 LDC R4, c[0x0][0x500] ;  /* 0x00014000ff049b82 */ /* 0x000e620000000800 */
[----:B0-----:R-:W-:Y:S05]  /*f580*/  @!P0 BRA `(.L_x_305) ;  /* 0x0000000c00a48947 */ /* 0x001fea0003800000 */
.L_x_324:
[----:B------:R-:W-:Y:S01]  /*f590*/  UPRMT UR7, UR23, 0x9910, URZ ;  /* 0x0000991017077896 */ /* 0x000fe2000800003f */
[----:B-1----:R1:W-:Y:S03]  /*f5a0*/  @!P1 SYNCS.ARRIVE.TRANS64 RZ, [R5+URZ], R4 ;  /* 0x0000000405ff99a7 */ /* 0x0023e6000800003f */
[----:B------:R-:W-:-:S06]  /*f5b0*/  UISETP.NE.AND UP0, UPT, UR7, 0x2, UPT ;  /* 0x000000020700788c */ /* 0x000fcc000bf05270 */
[----:B------:R-:W-:-:S13]  /*f5c0*/  PLOP3.LUT P0, PT, PT, PT, UP0, 0x80, 0x0 ;  /* 0x000000000000781c */ /* 0x000fda0003f0f008 */
[----:B-1----:R-:W-:Y:S05]  /*f5d0*/  @P0 BRA `(.L_x_306) ;  /* 0x0000000000040947 */ /* 0x002fea0003800000 */
[----:B------:R-:W-:Y:S01]  /*f5e0*/  BPT.TRAP 0x1 ;  /* 0x000000040000795c */ /* 0x000fe20000300000 */
.L_x_306:
[----:B0-----:R-:W-:Y:S01]  /*f5f0*/  IMAD R2, R3, 0x2, R8 ;  /* 0x0000000203027824 */ /* 0x001fe200078e0208 */
[----:B------:R-:W-:Y:S01]  /*f600*/  R2UR UR9, R5 ;  /* 0x00000000050972ca */ /* 0x000fe200000e0000 */
[----:B------:R-:W-:Y:S01]  /*f610*/  VIADD R15, R15, 0xffffffff ;  /* 0xffffffff0f0f7836 */ /* 0x000fe20000000000 */
[----:B------:R-:W-:Y:S01]  /*f620*/  UIADD3 UR14, UP0, UR26, 0xf0, URZ ;  /* 0x000000f01a0e7890 */ /* 0x000fe2000ff1e03f */
[--C-:B------:R-:W-:Y:S01]  /*f630*/  IMAD.U32 R2, R2, 0x2000, R14.reuse ;  /* 0x0000200002027824 */ /* 0x100fe200078e000e */
[----:B------:R-:W-:Y:S01]  /*f640*/  R2UR UR11, R7 ;  /* 0x00000000070b72ca */ /* 0x000fe200000e0000 */
[----:B------:R-:W-:Y:S01]  /*f650*/  IMAD R14, R3, 0x8000, R14 ;  /* 0x00008000030e7824 */ /* 0x000fe200078e020e */
[----:B------:R-:W-:Y:S01]  /*f660*/  R2UR UR10, R13 ;  /* 0x000000000d0a72ca */ /* 0x000fe200000e0000 */
[----:B------:R-:W-:Y:S01]  /*f670*/  UIADD3 UR30, UP1, UR26, 0x1f0, URZ ;  /* 0x000001f01a1e7890 */ /* 0x000fe2000ff3e03f */
[----:B------:R-:W-:Y:S01]  /*f680*/  R2UR UR7, R2 ;  /* 0x00000000020772ca */ /* 0x000fe200000e0000 */
[----:B------:R-:W-:Y:S01]  /*f690*/  UIADD3.X UR15, URZ, UR27, URZ, UP0, !UPT ;  /* 0x0000001b3f0f7290 */ /* 0x000fe200087fe43f */
[----:B------:R-:W-:Y:S01]  /*f6a0*/  R2UR UR8, R14 ;  /* 0x000000000e0872ca */ /* 0x000fe200000e0000 */
[----:B------:R-:W-:Y:S01]  /*f6b0*/  VIADD R3, R3, 0x1 ;  /* 0x0000000103037836 */ /* 0x000fe20000000000 */
[----:B------:R-:W-:Y:S01]  /*f6c0*/  R2UR UR12, R6 ;  /* 0x00000000060c72ca */ /* 0x000fe200000e0000 */
[----:B------:R-:W-:Y:S01]  /*f6d0*/  UIADD3.X UR31, URZ, UR27, URZ, UP1, !UPT ;  /* 0x0000001b3f1f7290 */ /* 0x000fe20008ffe43f */
[----:B------:R-:W-:Y:S01]  /*f6e0*/  R2UR UR21, R12 ;  /* 0x000000000c1572ca */ /* 0x000fe200000e0000 */
[----:B------:R-:W-:Y:S01]  /*f6f0*/  UMOV UR22, 0x30000 ;  /* 0x0003000000167882 */ /* 0x000fe20000000000 */
[----:B------:R-:W-:Y:S01]  /*f700*/  ISETP.GT.AND P1, PT, R15, 0x1, PT ;  /* 0x000000010f00780c */ /* 0x000fe20003f24270 */
[----:B------:R-:W-:Y:S01]  /*f710*/  UMOV UR16, 0x0 ;  /* 0x0000000000107882 */ /* 0x000fe20000000000 */
[----:B------:R-:W-:Y:S01]  /*f720*/  UMOV UR17, 0x10000000 ;  /* 0x1000000000117882 */ /* 0x000fe20000000000 */
[----:B------:R-:W-:Y:S01]  /*f730*/  ISETP.NE.AND P0, PT, R3, 0x4, PT ;  /* 0x000000040300780c */ /* 0x000fe20003f05270 */
[----:B------:R-:W-:Y:S01]  /*f740*/  VIADD R13, R13, 0x80 ;  /* 0x000000800d0d7836 */ /* 0x000fe20000000000 */
[----:B------:R-:W-:-:S02]  /*f750*/  UIADD3 UR7, UR7, 0x100, URZ ;  /* 0x0000010007077890 */ /* 0x000fc4000fffe03f */
[----:B------:R-:W-:Y:S01]  /*f760*/  UIADD3 UR19, UR8, 0x10100, URZ ;  /* 0x0001010008137890 */ /* 0x000fe2000fffe03f */
[----:B------:R-:W-:Y:S02]  /*f770*/  SEL R5, RZ, 0x1, P0 ;  /* 0x00000001ff057807 */ /* 0x000fe40000000000 */
[----:B------:R-:W-:Y:S02]  /*f780*/  SEL R3, R3, RZ, P0 ;  /* 0x000000ff03037207 */ /* 0x000fe40000000000 */
[----:B------:R-:W-:Y:S01]  /*f790*/  UMOV UR8, UR7 ;  /* 0x0000000700087c82 */ /* 0x000fe20008000000 */
[----:B------:R-:W-:Y:S01]  /*f7a0*/  LOP3.LUT R0, R0, R5, RZ, 0x3c, !PT ;  /* 0x0000000500007212 */ /* 0x000fe200078e3cff */
[----:B------:R0:W-:Y:S02]  /*f7b0*/  UTMALDG.3D.MULTICAST [UR8], [UR14], UR22, desc[UR16] ;  /* 0x000010080e0073b4 */ /* 0x0001e40008011816 */
[----:B0-----:R-:W-:Y:S01]  /*f7c0*/  UMOV UR8, UR19 ;  /* 0x0000001300087c82 */ /* 0x001fe20008000000 */
[----:B------:R-:W-:-:S02]  /*f7d0*/  UMOV UR11, UR21 ;  /* 0x00000015000b7c82 */ /* 0x000fc40008000000 */
[----:B------:R0:W-:Y:S02]  /*f7e0*/  UTMALDG.3D [UR8], [UR30], desc[UR16] ;  /* 0x000010081e0075b4 */ /* 0x0001e40008011000 */
[----:B0-----:R-:W-:Y:S05]  /*f7f0*/  @P1 BRA `(.L_x_307) ;  /* 0xfffffffc00381947 */ /* 0x001fea000383ffff */
.L_x_304:
[----:B------:R-:W-:Y:S05]  /*f800*/  BSYNC B1 ;  /* 0x0000000000017941 */ /* 0x000fea0003800000 */
.L_x_303:
[----:B------:R-:W2:Y:S01]  /*f810*/  LDL.LU R16, [R1+0x74] ;  /* 0x0000740001107983 */ /* 0x000ea20000300800 */
[----:B------:R-:W-:Y:S01]  /*f820*/  LOP3.LUT P2, RZ, R9, 0xff, RZ, 0xc0, !PT ;  /* 0x000000ff09ff7812 */ /* 0x000fe2000784c0ff */
[----:B------:R-:W-:Y:S01]  /*f830*/  VIADD R10, R10, UR20 ;  /* 0x000000140a0a7c36 */ /* 0x000fe20008000000 */
[----:B------:R-:W-:Y:S01]  /*f840*/  ULDC.64 UR8, c[0x0][0x650] ;  /* 0x0001940000087ab9 */ /* 0x000fe20000000a00 */
[----:B------:R-:W3:Y:S01]  /*f850*/  LDL.LU R14, [R1+0x78] ;  /* 0x00007800010e7983 */ /* 0x000ee20000300800 */
[----:B------:R-:W-:Y:S01]  /*f860*/  IMAD.U32 R2, RZ, RZ, UR20 ;  /* 0x00000014ff027e24 */ /* 0x000fe2000f8e00ff */
[----:B------:R-:W-:Y:S01]  /*f870*/  BSSY B1, `(.L_x_308) ;  /* 0x0000070000017945 */ /* 0x000fe20003800000 */
[----:B------:R-:W-:Y:S01]  /*f880*/  SHF.R.U32.HI R0, RZ, 0x2, R10 ;  /* 0x00000002ff007819 */ /* 0x000fe2000001160a */
[----:B------:R-:W-:Y:S01]  /*f890*/  IMAD.MOV.U32 R5, RZ, RZ, -0x1 ;  /* 0xffffffffff057424 */ /* 0x000fe200078e00ff */
[----:B------:R-:W-:Y:S01]  /*f8a0*/  ISETP.GT.U32.AND P0, PT, R10, 0x3, PT ;  /* 0x000000030a00780c */ /* 0x000fe20003f04070 */
[----:B------:R-:W-:Y:S01]  /*f8b0*/  IMAD.MOV.U32 R7, RZ, RZ, -0x1 ;  /* 0xffffffffff077424 */ /* 0x000fe200078e00ff */
[----:B------:R-:W-:Y:S01]  /*f8c0*/  LOP3.LUT R0, R0, 0x1, RZ, 0xc0, !PT ;  /* 0x0000000100007812 */ /* 0x000fe200078ec0ff */
[----:B------:R-:W-:Y:S01]  /*f8d0*/  IMAD.MOV.U32 R6, RZ, RZ, -0x1 ;  /* 0xffffffffff067424 */ /* 0x000fe200078e00ff */
[----:B------:R-:W-:Y:S01]  /*f8e0*/  ISETP.LT.U32.AND P0, PT, R2, 0x4, P0 ;  /* 0x000000040200780c */ /* 0x000fe20000701070 */
[----:B------:R-:W0:Y:S01]  /*f8f0*/  @P2 S2R R8, SR_CgaCtaId ;  /* 0x0000000000082919 */ /* 0x000e220000008800 */
[----:B------:R-:W-:-:S02]  /*f900*/  @P2 MOV R3, 0x400 ;  /* 0x0000040000032802 */ /* 0x000fc40000000f00 */
[----:B------:R-:W-:Y:S01]  /*f910*/  ISETP.NE.U32.AND P1, PT, R0, 0x1, PT ;  /* 0x000000010000780c */ /* 0x000fe20003f25070 */
[----:B------:R-:W-:Y:S01]  /*f920*/  IMAD.U32 R0, RZ, RZ, UR20 ;  /* 0x00000014ff007e24 */ /* 0x000fe2000f8e00ff */
[----:B------:R-:W-:Y:S02]  /*f930*/  LOP3.LUT R10, R10, 0x3, RZ, 0xc0, !PT ;  /* 0x000000030a0a7812 */ /* 0x000fe400078ec0ff */
[----:B------:R-:W-:Y:S02]  /*f940*/  PRMT R9, RZ, 0x7610, R9 ;  /* 0x00007610ff097816 */ /* 0x000fe40000000009 */
[----:B------:R-:W-:Y:S02]  /*f950*/  ISETP.GT.U32.AND P1, PT, R0, 0x3, !P1 ;  /* 0x000000030000780c */ /* 0x000fe40004f24070 */
[----:B------:R-:W-:Y:S02]  /*f960*/  SEL R0, RZ, 0x1, !P0 ;  /* 0x00000001ff007807 */ /* 0x000fe40004000000 */
[----:B------:R-:W-:-:S04]  /*f970*/  SEL R2, RZ, 0x1, !P1 ;  /* 0x00000001ff027807 */ /* 0x000fc80004800000 */
[--C-:B------:R-:W-:Y:S02]  /*f980*/  LOP3.LUT R11, R2, R11, R0.reuse, 0x96, !PT ;  /* 0x0000000b020b7212 */ /* 0x100fe400078e9600 */
[----:B------:R-:W-:Y:S02]  /*f990*/  PRMT R0, RZ, 0x7610, R0 ;  /* 0x00007610ff007816 */ /* 0x000fe40000000000 */
[----:B0-----:R-:W-:-:S04]  /*f9a0*/  @P2 LEA R3, R8, R3, 0x18 ;  /* 0x0000000308032211 */ /* 0x001fc800078ec0ff */
[----:B------:R0:W-:Y:S01]  /*f9b0*/  @P2 SYNCS.ARRIVE.TRANS64.A1T0 RZ, [R3+URZ+0x58], RZ ;  /* 0x000058ff03ff29a7 */ /* 0x0001e2000810003f */
[----:B---3--:R-:W-:-:S04]  /*f9c0*/  IADD3 R14, P2, R14, UR24, RZ ;  /* 0x000000180e0e7c10 */ /* 0x008fc8000ff5e0ff */
[----:B--2---:R-:W-:Y:S01]  /*f9d0*/  IADD3.X R16, R16, UR18, RZ, P2, !PT ;  /* 0x0000001210107c10 */ /* 0x004fe200097fe4ff */
[----:B------:R0:W-:Y:S01]  /*f9e0*/  STL [R1+0x78], R14 ;  /* 0x0000780e01007387 */ /* 0x0001e20000100800 */
[----:B------:R-:W-:-:S03]  /*f9f0*/  ISETP.GE.U32.AND P2, PT, R14, UR8, PT ;  /* 0x000000080e007c0c */ /* 0x000fc6000bf46070 */
[----:B------:R0:W-:Y:S01]  /*fa00*/  STL [R1+0x74], R16 ;  /* 0x0000741001007387 */ /* 0x0001e20000100800 */
[----:B------:R-:W-:-:S13]  /*fa10*/  ISETP.GE.U32.AND.EX P0, PT, R16, UR9, PT, P2 ;  /* 0x0000000910007c0c */ /* 0x000fda000bf06120 */
[----:B0-----:R-:W-:Y:S05]  /*fa20*/  @P0 BRA `(.L_x_309) ;  /* 0x0000000400500947 */ /* 0x001fea0003800000 */
[----:B------:R-:W-:Y:S01]  /*fa30*/  ULDC.64 UR8, c[0x0][0x628] ;  /* 0x00018a0000087ab9 */ /* 0x000fe20000000a00 */
[----:B------:R-:W0:Y:S01]  /*fa40*/  S2R R12, SR_CTAID.X ;  /* 0x00000000000c7919 */ /* 0x000e220000002500 */
[----:B------:R-:W-:Y:S01]  /*fa50*/  ISETP.NE.U32.AND P0, PT, RZ, UR8, PT ;  /* 0x00000008ff007c0c */ /* 0x000fe2000bf05070 */
[----:B------:R-:W-:Y:S01]  /*fa60*/  ULDC UR10, c[0x0][0x630] ;  /* 0x00018c00000a7ab9 */ /* 0x000fe20000000800 */
[----:B------:R-:W-:Y:S01]  /*fa70*/  IMAD.MOV.U32 R2, RZ, RZ, R14 ;  /* 0x000000ffff027224 */ /* 0x000fe200078e000e */
[----:B------:R-:W1:Y:S01]  /*fa80*/  S2R R0, SR_CTAID.Y ;  /* 0x0000000000007919 */ /* 0x000e620000002600 */
[----:B------:R-:W-:Y:S01]  /*fa90*/  ISETP.NE.AND.EX P0, PT, RZ, UR9, PT, P0 ;  /* 0x00000009ff007c0c */ /* 0x000fe2000bf05300 */
[----:B------:R-:W-:-:S12]  /*faa0*/  IMAD.MOV.U32 R3, RZ, RZ, R16 ;  /* 0x000000ffff037224 */ /* 0x000fd800078e0010 */
[----:B------:R-:W-:Y:S05]  /*fab0*/  @!P0 BRA `(.L_x_310) ;  /* 0x0000000000288947 */ /* 0x000fea0003800000 */
[----:B------:R-:W-:Y:S02]  /*fac0*/  ULDC UR7, c[0x0][0x634] ;  /* 0x00018d0000077ab9 */ /* 0x000fe40000000800 */
[----:B------:R-:W-:-:S05]  /*fad0*/  IADD3 R7, P0, R14, UR7, RZ ;  /* 0x000000070e077c10 */ /* 0x000fca000ff1e0ff */
[----:B------:R-:W-:-:S04]  /*fae0*/  IMAD.X R13, RZ, RZ, R16, P0 ;  /* 0x000000ffff0d7224 */ /* 0x000fc800000e0610 */
[----:B------:R-:W-:-:S04]  /*faf0*/  IMAD.WIDE.U32 R4, R13, UR8, RZ ;  /* 0x000000080d047c25 */ /* 0x000fc8000f8e00ff */
[----:B------:R-:W-:-:S04]  /*fb00*/  IMAD.WIDE.U32 R4, P0, R7, UR9, R4 ;  /* 0x0000000907047c25 */ /* 0x000fc8000f800004 */
[----:B------:R-:W-:-:S04]  /*fb10*/  IMAD.WIDE.U32 R6, R7, UR8, RZ ;  /* 0x0000000807067c25 */ /* 0x000fc8000f8e00ff */
[----:B------:R-:W-:Y:S01]  /*fb20*/  IMAD.X R3, RZ, RZ, RZ, P0 ;  /* 0x000000ffff037224 */ /* 0x000fe200000e06ff */
[----:B------:R-:W-:Y:S01]  /*fb30*/  IADD3 RZ, P0, R7, R4, RZ ;  /* 0x0000000407ff7210 */ /* 0x000fe20007f1e0ff */
[----:B------:R-:W-:-:S04]  /*fb40*/  IMAD.MOV.U32 R2, RZ, RZ, R5 ;  /* 0x000000ffff027224 */ /* 0x000fc800078e0005 */
[----:B------:R-:W-:-:S08]  /*fb50*/  IMAD.WIDE.U32.X R2, R13, UR9, R2, P0 ;  /* 0x000000090d027c25 */ /* 0x000fd000080e0402 */
.L_x_310:
[--C-:B------:R-:W-:Y:S01]  /*fb60*/  SHF.R.U64 R6, R2, UR10, R3.reuse ;  /* 0x0000000a02067c19 */ /* 0x100fe20008001203 */
[----:B------:R-:W-:Y:S01]  /*fb70*/  ULDC.64 UR8, c[0x0][0x620] ;  /* 0x0001880000087ab9 */ /* 0x000fe20000000a00 */
[----:B------:R-:W-:Y:S01]  /*fb80*/  SHF.R.U32.HI R2, RZ, UR10, R3 ;  /* 0x0000000aff027c19 */ /* 0x000fe20008011603 */
[----:B------:R-:W-:Y:S01]  /*fb90*/  IMAD.MOV.U32 R3, RZ, RZ, R16 ;  /* 0x000000ffff037224 */ /* 0x000fe200078e0010 */
[----:B------:R-:W-:Y:S01]  /*fba0*/  IADD3 R5, P0, RZ, -R6, RZ ;  /* 0x80000006ff057210 */ /* 0x000fe20007f1e0ff */
[----:B------:R-:W-:Y:S01]  /*fbb0*/  ULDC UR7, c[0x0][0x150] ;  /* 0x0000540000077ab9 */ /* 0x000fe20000000800 */
[----:B0-----:R-:W-:Y:S01]  /*fbc0*/  I2FP.F32.U32 R7, R12 ;  /* 0x0000000c00077245 */ /* 0x001fe20000201000 */
[----:B------:R-:W0:Y:S01]  /*fbd0*/  LDC R19, c[0x0][0x144] ;  /* 0x00005100ff137b82 */ /* 0x000e220000000800 */
[----:B------:R-:W-:Y:S01]  /*fbe0*/  ULDC.64 UR10, c[0x0][0x640] ;  /* 0x00019000000a7ab9 */ /* 0x000fe20000000a00 */
[----:B------:R-:W-:Y:S01]  /*fbf0*/  IMAD.X R2, RZ, RZ, ~R2, P0 ;  /* 0x000000ffff027224 */ /* 0x000fe200000e0e02 */
[----:B------:R-:W-:-:S03]  /*fc00*/  ISETP.NE.U32.AND P0, PT, RZ, UR10, PT ;  /* 0x0000000aff007c0c */ /* 0x000fc6000bf05070 */
[----:B------:R-:W-:Y:S01]  /*fc10*/  IMAD R4, R2, UR8, RZ ;  /* 0x0000000802047c24 */ /* 0x000fe2000f8e02ff */
[----:B------:R-:W-:Y:S01]  /*fc20*/  ISETP.NE.AND.EX P0, PT, RZ, UR11, PT, P0 ;  /* 0x0000000bff007c0c */ /* 0x000fe2000bf05300 */
[----:B------:R-:W-:Y:S01]  /*fc30*/  IMAD.MOV.U32 R2, RZ, RZ, R14 ;  /* 0x000000ffff027224 */ /* 0x000fe200078e000e */
[----:B------:R-:W2:Y:S03]  /*fc40*/  LDC R13, c[0x0][0x148] ;  /* 0x00005200ff0d7b82 */ /* 0x000ea60000000800 */
[----:B------:R-:W-:Y:S01]  /*fc50*/  IMAD.WIDE.U32 R2, R5, UR8, R2 ;  /* 0x0000000805027c25 */ /* 0x000fe2000f8e0002 */
[----:B------:R-:W-:-:S03]  /*fc60*/  ULDC UR8, c[0x0][0x154] ;  /* 0x0000550000087ab9 */ /* 0x000fc60000000800 */
[----:B------:R-:W-:Y:S02]  /*fc70*/  IMAD R5, R5, UR9, R4 ;  /* 0x0000000905057c24 */ /* 0x000fe4000f8e0204 */
[----:B------:R-:W-:Y:S01]  /*fc80*/  FMUL R4, R7, UR7 ;  /* 0x0000000707047c20 */ /* 0x000fe20008400000 */
[----:B------:R-:W-:Y:S01]  /*fc90*/  ULDC UR7, c[0x0][0x618] ;  /* 0x0001860000077ab9 */ /* 0x000fe20000000800 */
[----:B------:R-:W-:Y:S01]  /*fca0*/  ULDC UR9, c[0x0][0x608] ;  /* 0x0001820000097ab9 */ /* 0x000fe20000000800 */
[----:B------:R-:W-:-:S03]  /*fcb0*/  IMAD.IADD R3, R3, 0x1, R5 ;  /* 0x0000000103037824 */ /* 0x000fc600078e0205 */
[----:B------:R-:W3:Y:S02]  /*fcc0*/  F2I.U32.TRUNC.NTZ R4, R4 ;  /* 0x0000000400047305 */ /* 0x000ee4000020f000 */
[----:B------:R-:W-:Y:S02]  /*fcd0*/  SHF.R.U64 R7, R2, UR7, R3 ;  /* 0x0000000702077c19 */ /* 0x000fe40008001203 */
[----:B-1----:R-:W-:-:S05]  /*fce0*/  I2FP.F32.U32 R2, R0 ;  /* 0x0000000000027245 */ /* 0x002fca0000201000 */
[----:B------:R-:W-:Y:S01]  /*fcf0*/  FMUL R5, R2, UR8 ;  /* 0x0000000802057c20 */ /* 0x000fe20008400000 */
[----:B------:R-:W-:Y:S01]  /*fd00*/  SHF.R.U32.HI R2, RZ, UR7, R3 ;  /* 0x00000007ff027c19 */ /* 0x000fe20008011603 */
[----:B------:R-:W-:Y:S02]  /*fd10*/  ULDC UR7, c[0x0][0x658] ;  /* 0x0001960000077ab9 */ /* 0x000fe40000000800 */
[----:B------:R1:W4:Y:S01]  /*fd20*/  F2I.U32.TRUNC.NTZ R16, R5 ;  /* 0x0000000500107305 */ /* 0x000322000020f000 */
[----:B------:R-:W-:Y:S01]  /*fd30*/  SHF.R.U64 R15, R7, UR9, R2 ;  /* 0x00000009070f7c19 */ /* 0x000fe20008001202 */
[----:B---3--:R-:W-:Y:S01]  /*fd40*/  IMAD.MOV R4, RZ, RZ, -R4 ;  /* 0x000000ffff047224 */ /* 0x008fe200078e0a04 */
[----:B------:R-:W-:-:S03]  /*fd50*/  SHF.R.U32.HI R2, RZ, UR9, R2 ;  /* 0x00000009ff027c19 */ /* 0x000fc60008011602 */
[----:B0-----:R-:W-:Y:S01]  /*fd60*/  IMAD R12, R19, R4, R12 ;  /* 0x00000004130c7224 */ /* 0x001fe200078e020c */
[--C-:B------:R-:W-:Y:S02]  /*fd70*/  SHF.R.U64 R14, R15, UR7, R2.reuse ;  /* 0x000000070f0e7c19 */ /* 0x100fe40008001202 */
[----:B------:R-:W-:-:S03]  /*fd80*/  SHF.R.U32.HI R17, RZ, UR7, R2 ;  /* 0x00000007ff117c19 */ /* 0x000fc60008011602 */
[----:B------:R-:W-:Y:S02]  /*fd90*/  IMAD.MOV.U32 R2, RZ, RZ, R14 ;  /* 0x000000ffff027224 */ /* 0x000fe400078e000e */
[----:B------:R-:W-:Y:S01]  /*fda0*/  IMAD.MOV.U32 R3, RZ, RZ, R17 ;  /* 0x000000ffff037224 */ /* 0x000fe200078e0011 */
[----:B-12-4-:R-:W-:Y:S06]  /*fdb0*/  @!P0 BRA `(.L_x_311) ;  /* 0x0000000000288947 */ /* 0x016fec0003800000 */
[----:B------:R-:W-:Y:S02]  /*fdc0*/  ULDC UR7, c[0x0][0x64c] ;  /* 0x0001930000077ab9 */ /* 0x000fe40000000800 */
[----:B------:R-:W-:-:S05]  /*fdd0*/  IADD3 R3, P0, R14, UR7, RZ ;  /* 0x000000070e037c10 */ /* 0x000fca000ff1e0ff */
[----:B------:R-:W-:-:S04]  /*fde0*/  IMAD.X R17, RZ, RZ, R17, P0 ;  /* 0x000000ffff117224 */ /* 0x000fc800000e0611 */
[----:B------:R-:W-:-:S04]  /*fdf0*/  IMAD.WIDE.U32 R4, R17, UR10, RZ ;  /* 0x0000000a11047c25 */ /* 0x000fc8000f8e00ff */
[----:B------:R-:W-:-:S04]  /*fe00*/  IMAD.WIDE.U32 R4, P0, R3, UR11, R4 ;  /* 0x0000000b03047c25 */ /* 0x000fc8000f800004 */
[----:B------:R-:W-:-:S04]  /*fe10*/  IMAD.WIDE.U32 R2, R3, UR10, RZ ;  /* 0x0000000a03027c25 */ /* 0x000fc8000f8e00ff */
[----:B------:R-:W-:Y:S01]  /*fe20*/  IMAD.MOV.U32 R2, RZ, RZ, R5 ;  /* 0x000000ffff027224 */ /* 0x000fe200078e0005 */
[----:B------:R-:W-:Y:S01]  /*fe30*/  IADD3 RZ, P1, R3, R4, RZ ;  /* 0x0000000403ff7210 */ /* 0x000fe20007f3e0ff */
[----:B------:R-:W-:-:S04]  /*fe40*/  IMAD.X R3, RZ, RZ, RZ, P0 ;  /* 0x000000ffff037224 */ /* 0x000fc800000e06ff */
[----:B------:R-:W-:-:S08]  /*fe50*/  IMAD.WIDE.U32.X R2, R17, UR11, R2, P1 ;  /* 0x0000000b11027c25 */ /* 0x000fd000088e0402 */
.L_x_311:
[----:B------:R-:W-:Y:S01]  /*fe60*/  ULDC UR7, c[0x0][0x648] ;  /* 0x0001920000077ab9 */ /* 0x000fe20000000800 */
[----:B------:R-:W-:Y:S01]  /*fe70*/  LOP3.LUT R15, R15, UR6, RZ, 0xc0, !PT ;  /* 0x000000060f0f7c12 */ /* 0x000fe2000f8ec0ff */
[----:B------:R-:W-:Y:S01]  /*fe80*/  IMAD.MOV R16, RZ, RZ, -R16 ;  /* 0x000000ffff107224 */ /* 0x000fe200078e0a10 */
[----:B------:R-:W-:Y:S01]  /*fe90*/  SHF.R.U64 R2, R2, UR7, R3 ;  /* 0x0000000702027c19 */ /* 0x000fe20008001203 */
[----:B------:R-:W-:Y:S01]  /*fea0*/  ULDC UR7, c[0x0][0x638] ;  /* 0x00018e0000077ab9 */ /* 0x000fe20000000800 */
[----:B------:R-:W-:Y:S01]  /*feb0*/  LOP3.LUT R7, R7, UR4, RZ, 0xc0, !PT ;  /* 0x0000000407077c12 */ /* 0x000fe2000f8ec0ff */
[----:B------:R-:W-:Y:S01]  /*fec0*/  @P3 IMAD R12, R13, R16, R0 ;  /* 0x000000100d0c3224 */ /* 0x000fe200078e0200 */
[----:B------:R-:W-:Y:S01]  /*fed0*/  ULDC UR8, c[0x0][0x610] ;  /* 0x0001840000087ab9 */ /* 0x000fe20000000800 */
[----:B------:R-:W-:Y:S02]  /*fee0*/  IMAD.MOV R3, RZ, RZ, -R2 ;  /* 0x000000ffff037224 */ /* 0x000fe400078e0a02 */
[----:B------:R-:W-:-:S02]  /*fef0*/  IMAD R5, R2, UR5, R15 ;  /* 0x0000000502057c24 */ /* 0x000fc4000f8e020f */
[----:B------:R-:W-:Y:S01]  /*ff00*/  IMAD R14, R3, UR7, R14 ;  /* 0x00000007030e7c24 */ /* 0x000fe2000f8e020e */
[----:B------:R-:W-:Y:S01]  /*ff10*/  ULDC UR7, c[0x0][0x600] ;  /* 0x0001800000077ab9 */ /* 0x000fe20000000800 */
[----:B------:R-:W-:Y:S02]  /*ff20*/  IMAD R5, R5, UR8, R12 ;  /* 0x0000000805057c24 */ /* 0x000fe4000f8e020c */
[----:B------:R-:W-:Y:S02]  /*ff30*/  IMAD R14, R14, UR7, R7 ;  /* 0x000000070e0e7c24 */ /* 0x000fe4000f8e0207 */
[----:B------:R-:W-:-:S03]  /*ff40*/  IMAD.MOV.U32 R0, RZ, RZ, 0x1 ;  /* 0x00000001ff007424 */ /* 0x000fc600078e00ff */
[----:B------:R-:W-:Y:S02]  /*ff50*/  SEL R7, R14, R5, !P3 ;  /* 0x000000050e077207 */ /* 0x000fe40005800000 */
[----:B------:R-:W-:-:S07]  /*ff60*/  SEL R5, R5, R14, !P3 ;  /* 0x0000000e05057207 */ /* 0x000fce0005800000 */
.L_x_309:
[----:B------:R-:W-:Y:S05]  /*ff70*/  BSYNC B1 ;  /* 0x0000000000017941 */ /* 0x000fea0003800000 */
.L_x_308:
[----:B------:R-:W-:-:S13]  /*ff80*/  LOP3.LUT P0, RZ, R0, 0xff, RZ, 0xc0, !PT ;  /* 0x000000ff00ff7812 */ /* 0x000fda000780c0ff */
[----:B------:R-:W-:Y:S05]  /*ff90*/  @P0 BRA `(.L_x_312) ;  /* 0xfffffff400180947 */ /* 0x000fea000383ffff */
[----:B------:R-:W-:Y:S05]  /*ffa0*/  BSYNC B0 ;  /* 0x0000000000007941 */ /* 0x000fea0003800000 */
.L_x_301:
[----:B------:R-:W-:-:S03]  /*ffb0*/  UMOV UR7, 0xffffffff ;  /* 0xffffffff00077882 */ /* 0x000fc60000000000 */
[----:B------:R-:W-:Y:S05]  /*ffc0*/  BRA.DIV UR7, `(.L_x_313) ;  /* 0x0000000607287947 */ /* 0x000fea000b800000 */
[----:B------:R-:W-:-:S13]  /*ffd0*/  ELECT P0, URZ, PT ;  /* 0x00000000003f782f */ /* 0x000fda0003800000 */
.L_x_327:
[----:B------:R-:W-:Y:S04]  /*ffe0*/  BSSY B0, `(.L_x_314) ;  /* 0x000002c000007945 */ /* 0x000fe80003800000 */
[----:B------:R-:W-:Y:S05]  /*fff0*/  @!P0 BRA `(.L_x_315) ;  /* 0x0000000000a88947 */ /* 0x000fea0003800000 */
[----:B------:R-:W-:-:S04]  /*10000*/  ULOP3.LUT UR7, UR13, 0x2, URZ, 0xfc, !UPT ;  /* 0x000000020d077892 */ /* 0x000fc8000f8efc3f */
[----:B------:R-:W-:-:S06]  /*10010*/  UISETP.NE.AND UP0, UPT, UR7, 0x3, UPT ;  /* 0x000000030700788c */ /* 0x000fcc000bf05270 */
[----:B------:R-:W-:-:S13]  /*10020*/  PLOP3.LUT P0, PT, PT, PT, UP0, 0x80, 0x0 ;  /* 0x000000000000781c */ /* 0x000fda0003f0f008 */
[----:B------:R-:W-:Y:S05]  /*10030*/  @!P0 BRA `(.L_x_316) ;  /* 0x0000000000048947 */ /* 0x000fea0003800000 */
[----:B------:R-:W-:Y:S01]  /*10040*/  BPT.TRAP 0x1 ;  /* 0x000000040000795c */ /* 0x000fe20000300000 */
.L_x_316:
[----:B------:R-:W0:Y:S01]  /*10050*/  S2R R3, SR_CgaCtaId ;  /* 0x0000000000037919 */ /* 0x000e220000008800 */
[----:B------:R-:W-:Y:S02]  /*10060*/  MOV R0, 0x400 ;  /* 0x0000040000007802 */ /* 0x000fe40000000f00 */
[----:B------:R-:W-:Y:S02]  /*10070*/  SHF.L.U32 R2, R11, 0x1f, RZ ;  /* 0x0000001f0b027819 */ /* 0x000fe400000006ff */
[----:B0-----:R-:W-:-:S05]  /*10080*/  LEA R3, R3, R0, 0x18 ;  /* 0x0000000003037211 */ /* 0x001fca00078ec0ff */
[----:B------:R-:W-:-:S04]  /*10090*/  VIADD R3, R3, 0x20 ;  /* 0x0000002003037836 */ /* 0x000fc80000000000 */
[C---:B------:R-:W-:Y:S02]  /*100a0*/  IMAD R5, R10.reuse, 0x8, R3 ;  /* 0x000000080a057824 */ /* 0x040fe400078e0203 */
[----:B------:R-:W-:Y:S02]  /*100b0*/  VIADD R10, R10, 0x1 ;  /* 0x000000010a0a7836 */ /* 0x000fe40000000000 */
[----:B------:R-:W0:Y:S03]  /*100c0*/  SYNCS.PHASECHK.TRANS64.TRYWAIT P0, [R5+URZ], R2 ;  /* 0x00000002050075a7 */ /* 0x000e26000800017f */
[----:B------:R-:W-:-:S04]  /*100d0*/  ISETP.NE.AND P1, PT, R10, 0x4, PT ;  /* 0x000000040a00780c */ /* 0x000fc80003f25270 */
[----:B------:R-:W-:Y:S02]  /*100e0*/  SEL R0, RZ, 0x1, P1 ;  /* 0x00000001ff007807 */ /* 0x000fe40000800000 */
[----:B------:R-:W-:Y:S02]  /*100f0*/  SEL R10, R10, RZ, P1 ;  /* 0x000000ff0a0a7207 */ /* 0x000fe40000800000 */
[----:B------:R-:W-:-:S03]  /*10100*/  LOP3.LUT R11, R11, R0, RZ, 0x3c, !PT ;  /* 0x000000000b0b7212 */ /* 0x000fc600078e3cff */
[----:B------:R-:W-:Y:S01]  /*10110*/  IMAD R7, R10, 0x8, R3 ;  /* 0x000000080a077824 */ /* 0x000fe200078e0203 */
[----:B------:R-:W-:Y:S01]  /*10120*/  SHF.L.U32 R4, R11, 0x1f, RZ ;  /* 0x0000001f0b047819 */ /* 0x000fe200000006ff */
[----:B0-----:R-:W-:Y:S06]  /*10130*/  @!P0 BRA `(.L_x_317) ;  /* 0x0000000000ec8947 */ /* 0x001fec0003800000 */
.L_x_328:
[----:B------:R-:W1:Y:S01]  /*10140*/  SYNCS.PHASECHK.TRANS64.TRYWAIT P0, [R7+URZ], R4 ;  /* 0x00000004070075a7 */ /* 0x000e62000800017f */
[----:B------:R-:W-:-:S05]  /*10150*/  VIADD R0, R10, 0x1 ;  /* 0x000000010a007836 */ /* 0x000fca0000000000 */
[----:B------:R-:W-:-:S04]  /*10160*/  ISETP.NE.AND P1, PT, R0, 0x4, PT ;  /* 0x000000040000780c */ /* 0x000fc80003f25270 */
[----:B0-----:R-:W-:Y:S02]  /*10170*/  SEL R2, RZ, 0x1, P1 ;  /* 0x00000001ff027807 */ /* 0x001fe40000800000 */
[----:B------:R-:W-:Y:S02]  /*10180*/  SEL R0, R0, RZ, P1 ;  /* 0x000000ff00007207 */ /* 0x000fe40000800000 */
[----:B------:R-:W-:-:S03]  /*10190*/  LOP3.LUT R11, R11, R2, RZ, 0x3c, !PT ;  /* 0x000000020b0b7212 */ /* 0x000fc600078e3cff */
[----:B------:R-:W-:Y:S01]  /*101a0*/  IMAD R6, R0, 0x8, R3 ;  /* 0x0000000800067824 */ /* 0x000fe200078e0203 */
[----:B------:R-:W-:Y:S01]  /*101b0*/  SHF.L.U32 R5, R11, 0x1f, RZ ;  /* 0x0000001f0b057819 */ /* 0x000fe200000006ff */
[----:B-1----:R-:W-:Y:S06]  /*101c0*/  @!P0 BRA `(.L_x_318) ;  /* 0x0000000000dc8947 */ /* 0x002fec0003800000 */
.L_x_329:
[----:B------:R-:W1:Y:S01]  /*101d0*/  SYNCS.PHASECHK.TRANS64.TRYWAIT P0, [R6+URZ], R5 ;  /* 0x00000005060075a7 */ /* 0x000e62000800017f */
[----:B------:R-:W-:-:S05]  /*101e0*/  VIADD R0, R0, 0x1 ;  /* 0x0000000100007836 */ /* 0x000fca0000000000 */
[----:B------:R-:W-:-:S04]  /*101f0*/  ISETP.NE.AND P1, PT, R0, 0x4, PT ;  /* 0x000000040000780c */ /* 0x000fc80003f25270 */
[----:B------:R-:W-:Y:S02]  /*10200*/  SEL R2, RZ, 0x1, P1 ;  /* 0x00000001ff027807 */ /* 0x000fe40000800000 */
[----:B------:R-:W-:Y:S02]  /*10210*/  SEL R0, R0, RZ, P1 ;  /* 0x000000ff00007207 */ /* 0x000fe40000800000 */
[----:B------:R-:W-:Y:S01]  /*10220*/  LOP3.LUT R2, R11, R2, RZ, 0x3c, !PT ;  /* 0x000000020b027212 */ /* 0x000fe200078e3cff */
[----:B-1----:R-:W-:Y:S06]  /*10230*/  @!P0 BRA `(.L_x_319) ;  /* 0x0000000000d48947 */ /* 0x002fec0003800000 */
.L_x_330:
[----:B------:R-:W-:Y:S01]  /*10240*/  IMAD R3, R0, 0x8, R3 ;  /* 0x0000000800037824 */ /* 0x000fe200078e0203 */
[----:B------:R-:W-:-:S07]  /*10250*/  SHF.L.U32 R0, R2, 0x1f, RZ ;  /* 0x0000001f02007819 */ /* 0x000fce00000006ff */
.L_x_320:
[----:B--2---:R2:W3:Y:S02]  /*10260*/  SYNCS.PHASECHK.TRANS64.TRYWAIT P0, [R3+URZ], R0 ;  /* 0x00000000030075a7 */ /* 0x0044e4000800017f */
[----:B---3--:R-:W-:Y:S05]  /*10270*/  @!P0 NANOSLEEP.SYNCS 0x989680 ;  /* 0x009896800000895d */ /* 0x008fea0003900000 */
[----:B------:R-:W3:Y:S02]  /*10280*/  @!P0 SYNCS.PHASECHK.TRANS64 P0, [R3+URZ], R0 ;  /* 0x00000000030085a7 */ /* 0x000ee4000800007f */
[----:B---3--:R-:W-:Y:S05]  /*10290*/  @!P0 BRA `(.L_x_320) ;  /* 0xfffffffc00f08947 */ /* 0x008fea000383ffff */
.L_x_315:
[----:B------:R-:W-:Y:S05]  /*102a0*/  BSYNC B0 ;  /* 0x0000000000007941 */ /* 0x000fea0003800000 */
.L_x_314:
[----:B------:R-:W-:Y:S05]  /*102b0*/  EXIT ;  /* 0x000000000000794d */ /* 0x000fea0003800000 */
.L_x_21:
[----:B-1----:R-:W-:-:S04]  /*102c0*/  IMAD.U32 R3, RZ, RZ, UR6 ;  /* 0x00000006ff037e24 */ /* 0x002fc8000f8e00ff */
[----:B------:R1:W2:Y:S03]  /*102d0*/  SYNCS.PHASECHK.TRANS64.TRYWAIT P1, [R3+URZ], R0 ;  /* 0x00000000030075a7 */ /* 0x0002a6000802017f */
[----:B--2---:R-:W-:Y:S05]  /*102e0*/  @!P1 NANOSLEEP.SYNCS 0x989680 ;  /* 0x009896800000995d */ /* 0x004fea0003900000 */
[----:B------:R-:W2:Y:S02]  /*102f0*/  @!P1 SYNCS.PHASECHK.TRANS64 P1, [R3+URZ], R0 ;  /* 0x00000000030095a7 */ /* 0x000ea4000802007f */
[----:B--2---:R-:W-:Y:S05]  /*10300*/  @!P1 BRA `(.L_x_21) ;  /* 0xfffffffc00ec9947 */ /* 0x004fea000383ffff */
[----:B------:R-:W-:Y:S05]  /*10310*/  BRA `(.L_x_20) ;  /* 0xffffff18009c7947 */ /* 0x000fea000383ffff */
.L_x_27:
[----:B-----5:R2:W-:Y:S02]  /*10320*/  STL [R1+0x84], R0 ;  /* 0x0000840001007387 */ /* 0x0205e40000100800 */
[----:B--2---:R-:W-:-:S04]  /*10330*/  IMAD.U32 R0, RZ, RZ, UR9 ;  /* 0x00000009ff007e24 */ /* 0x004fc8000f8e00ff */
[----:B------:R2:W3:Y:S03]  /*10340*/  SYNCS.PHASECHK.TRANS64.TRYWAIT P1, [R0+URZ], R229 ;  /* 0x000000e5000075a7 */ /* 0x0004e6000802017f */
[----:B---3--:R-:W-:Y:S05]  /*10350*/  @!P1 NANOSLEEP.SYNCS 0x989680 ;  /* 0x009896800000995d */ /* 0x008fea0003900000 */
[----:B------:R2:W3:Y:S02]  /*10360*/  @!P1 SYNCS.PHASECHK.TRANS64 P1, [R0+URZ], R229 ;  /* 0x000000e5000095a7 */ /* 0x0004e4000802007f */
[----:B--2---:R2:W5:Y:S02]  /*10370*/  LDL.LU R0, [R1+0x84] ;  /* 0x0000840001007983 */ /* 0x0045640000300800 */
[----:B--23--:R-:W-:Y:S05]  /*10380*/  @!P1 BRA `(.L_x_27) ;  /* 0xfffffffc00e49947 */ /* 0x00cfea000383ffff */
[----:B------:R-:W-:Y:S05]  /*10390*/  BRA `(.L_x_26) ;  /* 0xffffff2c00407947 */ /* 0x000fea000383ffff */
.L_x_302:
[----:B------:R-:W-:Y:S01]  /*103a0*/  BSSY B1, `(.L_x_321) ;  /* 0x0000006000017945 */ /* 0x000fe20003800000 */
[----:B------:R-:W-:-:S07]  /*103b0*/  IMAD.MOV.U32 R0, RZ, RZ, -0x1 ;  /* 0xffffffffff007424 */ /* 0x000fce00078e00ff */
[----:B------:R-:W-:Y:S05]  /*103c0*/  WARPSYNC.COLLECTIVE R0, `(.L_x_322) ;  /* 0x00000000000c7348 */ /* 0x000fea0003c00000 */
[----:B------:R-:W-:Y:S02]  /*103d0*/  ELECT P0, UR62, PT ;  /* 0x00000000003e782f */ /* 0x000fe40003800000 */
[----:B------:R-:W-:Y:S01]  /*103e0*/  MOV R0, UR62 ;  /* 0x0000003e00007c02 */ /* 0x000fe20008000f00 */
[----:B------:R-:W-:Y:S10]  /*103f0*/  ENDCOLLECTIVE ;  /* 0x000000000000791b */ /* 0x000ff40003800000 */
.L_x_322:
[----:B------:R-:W-:Y:S05]  /*10400*/  BSYNC B1 ;  /* 0x0000000000017941 */ /* 0x000fea0003800000 */
.L_x_321:
[----:B------:R-:W-:Y:S05]  /*10410*/  BRA `(.L_x_323) ;  /* 0xfffffff000047947 */ /* 0x000fea000383ffff */
.L_x_305:
[----:B0-----:R0:W2:Y:S02]  /*10420*/  SYNCS.PHASECHK.TRANS64.TRYWAIT P0, [R5+URZ+0x20], R2 ;  /* 0x00002002050075a7 */ /* 0x0010a4000800017f */
[----:B--2---:R-:W-:Y:S05]  /*10430*/  @!P0 NANOSLEEP.SYNCS 0x989680 ;  /* 0x009896800000895d */ /* 0x004fea0003900000 */
[----:B------:R-:W2:Y:S02]  /*10440*/  @!P0 SYNCS.PHASECHK.TRANS64 P0, [R5+URZ+0x20], R2 ;  /* 0x00002002050085a7 */ /* 0x000ea4000800007f */
[----:B--2---:R-:W-:Y:S05]  /*10450*/  @!P0 BRA `(.L_x_305) ;  /* 0xfffffffc00f08947 */ /* 0x004fea000383ffff */
[----:B------:R-:W-:Y:S05]  /*10460*/  BRA `(.L_x_324) ;  /* 0xfffffff000487947 */ /* 0x000fea000383ffff */
.L_x_313:
[----:B------:R-:W-:Y:S01]  /*10470*/  BSSY B0, `(.L_x_325) ;  /* 0x0000006000007945 */ /* 0x000fe20003800000 */
[----:B------:R-:W-:-:S07]  /*10480*/  IMAD.MOV.U32 R0, RZ, RZ, -0x1 ;  /* 0xffffffffff007424 */ /* 0x000fce00078e00ff */
[----:B------:R-:W-:Y:S05]  /*10490*/  WARPSYNC.COLLECTIVE R0, `(.L_x_326) ;  /* 0x00000000000c7348 */ /* 0x000fea0003c00000 */
[----:B------:R-:W-:Y:S02]  /*104a0*/  ELECT P0, UR62, PT ;  /* 0x00000000003e782f */ /* 0x000fe40003800000 */
[----:B------:R-:W-:Y:S01]  /*104b0*/  MOV R0, UR62 ;  /* 0x0000003e00007c02 */ /* 0x000fe20008000f00 */
[----:B------:R-:W-:Y:S10]  /*104c0*/  ENDCOLLECTIVE ;  /* 0x000000000000791b */ /* 0x000ff40003800000 */
.L_x_326:
[----:B------:R-:W-:Y:S05]  /*104d0*/  BSYNC B0 ;  /* 0x0000000000007941 */ /* 0x000fea0003800000 */
.L_x_325:
[----:B------:R-:W-:Y:S05]  /*104e0*/  BRA `(.L_x_327) ;  /* 0xfffffff800bc7947 */ /* 0x000fea000383ffff */
.L_x_317:
[----:B0-----:R0:W1:Y:S02]  /*104f0*/  SYNCS.PHASECHK.TRANS64.TRYWAIT P0, [R5+URZ], R2 ;  /* 0x00000002050075a7 */ /* 0x001064000800017f */
[----:B-1----:R-:W-:Y:S05]  /*10500*/  @!P0 NANOSLEEP.SYNCS 0x989680 ;  /* 0x009896800000895d */ /* 0x002fea0003900000 */
[----:B------:R-:W1:Y:S02]  /*10510*/  @!P0 SYNCS.PHASECHK.TRANS64 P0, [R5+URZ], R2 ;  /* 0x00000002050085a7 */ /* 0x000e64000800007f */
[----:B-1----:R-:W-:Y:S05]  /*10520*/  @!P0 BRA `(.L_x_317) ;  /* 0xfffffffc00f08947 */ /* 0x002fea000383ffff */
[----:B------:R-:W-:Y:S05]  /*10530*/  BRA `(.L_x_328) ;  /* 0xfffffffc00007947 */ /* 0x000fea000383ffff */
.L_x_318:
[----:B0-----:R0:W1:Y:S02]  /*10540*/  SYNCS.PHASECHK.TRANS64.TRYWAIT P0, [R7+URZ], R4 ;  /* 0x00000004070075a7 */ /* 0x001064000800017f */
[----:B-1----:R-:W-:Y:S05]  /*10550*/  @!P0 NANOSLEEP.SYNCS 0x989680 ;  /* 0x009896800000895d */ /* 0x002fea0003900000 */
[----:B------:R-:W1:Y:S02]  /*10560*/  @!P0 SYNCS.PHASECHK.TRANS64 P0, [R7+URZ], R4 ;  /* 0x00000004070085a7 */ /* 0x000e64000800007f */
[----:B-1----:R-:W-:Y:S05]  /*10570*/  @!P0 BRA `(.L_x_318) ;  /* 0xfffffffc00f08947 */ /* 0x002fea000383ffff */
[----:B------:R-:W-:Y:S05]  /*10580*/  BRA `(.L_x_329) ;  /* 0xfffffffc00107947 */ /* 0x000fea000383ffff */
.L_x_319:
[----:B-1----:R1:W2:Y:S02]  /*10590*/  SYNCS.PHASECHK.TRANS64.TRYWAIT P0, [R6+URZ], R5 ;  /* 0x00000005060075a7 */ /* 0x0022a4000800017f */
[----:B--2---:R-:W-:Y:S05]  /*105a0*/  @!P0 NANOSLEEP.SYNCS 0x989680 ;  /* 0x009896800000895d */ /* 0x004fea0003900000 */
[----:B------:R-:W2:Y:S02]  /*105b0*/  @!P0 SYNCS.PHASECHK.TRANS64 P0, [R6+URZ], R5 ;  /* 0x00000005060085a7 */ /* 0x000ea4000800007f */
[----:B--2---:R-:W-:Y:S05]  /*105c0*/  @!P0 BRA `(.L_x_319) ;  /* 0xfffffffc00f08947 */ /* 0x004fea000383ffff */
[----:B------:R-:W-:Y:S05]  /*105d0*/  BRA `(.L_x_330) ;  /* 0xfffffffc00187947 */ /* 0x000fea000383ffff */
.L_x_331:
[----:B------:R-:W-:-:S00]  /*105e0*/  BRA `(.L_x_331) ;  /* 0xfffffffc00fc7947 */ /* 0x000fc0000383ffff */
[----:B------:R-:W-:-:S00]  /*105f0*/  NOP ;  /* 0x0000000000007918 */ /* 0x000fc00000000000 */
        /* <DEDUP_REMOVED lines=8> */
.L_x_332:


//--------------------- .nv.shared._ZN7cutlass13device_kernelINS_4gemm6kernel13GemmUniversalIN4cute5tupleIJiiiiEEENS1_10collective13CollectiveMmaINS1_37MainloopSm90TmaGmmaWarpSpecializedFP8ILi4ENS5_IJNS4_1CILi1EEENSA_ILi2EEESB_EEENS1_35KernelTmaWarpSpecializedCooperativeEEENS5_IJNSA_ILi128EEENSA_ILi256EEESG_EEENS_12float_e4m3_tENS5_IJlSB_lEEESJ_SK_NS4_8TiledMMAINS4_8MMA_AtomIJNS4_4SM904GMMA31MMA_64x256x32_F32E4M3E4M3_SS_TNILNSO_7ScaleInE1ELSQ_1EEEEEENS4_6LayoutINS5_IJSC_SB_SB_EEENS5_IJSB_NSA_ILi0EEESV_EEEEENS5_IJNS4_10UnderscoreESY_SY_EEEEENS4_23SM90_TMA_LOAD_MULTICASTENS4_14ComposedLayoutINS4_7SwizzleILi3ELi4ELi3EEENS4_18smem_ptr_flag_bitsILi8EEENST_INS5_IJNSA_ILi8EEESG_EEENS5_IJSG_SB_EEEEEEEvNS4_8identityENS4_13SM90_TMA_LOADES1B_vS1C_EENS_8epilogue10collective6detail29Sm90TmaWarpSpecializedAdapterINS1G_15DefaultEpilogueISJ_SK_SK_NS1F_6thread17LinearCombinationISJ_Li1EffLNS1K_9ScaleType4KindE0ELNS_15FloatRoundStyleE2ESJ_EENS1_15EpilogueDefaultEEEEEvvEEEEvNT_6ParamsE --------------------------
	.section	.nv.shared._ZN7cutlass13device_kernelINS_4gemm6kernel13GemmUniversalIN4cute5tupleIJiiiiEEENS1_10collective13CollectiveMmaINS1_37MainloopSm90TmaGmmaWarpSpecializedFP8ILi4ENS5_IJNS4_1CILi1EEENSA_ILi2EEESB_EEENS1_35KernelTmaWarpSpecializedCooperativeEEENS5_IJNSA_ILi128EEENSA_ILi256EEESG_EEENS_12float_e4m3_tENS5_IJlSB_lEEESJ_SK_NS4_8TiledMMAINS4_8MMA_AtomIJNS4_4SM904GMMA31MMA_64x256x32_F32E4M3E4M3_SS_TNILNSO_7ScaleInE1ELSQ_1EEEEEENS4_6LayoutINS5_IJSC_SB_SB_EEENS5_IJSB_NSA_ILi0EEESV_EEEEENS5_IJNS4_10UnderscoreESY_SY_EEEEENS4_23SM90_TMA_LOAD_MULTICASTENS4_14ComposedLayoutINS4_7SwizzleILi3ELi4ELi3EEENS4_18smem_ptr_flag_bitsILi8EEENST_INS5_IJNSA_ILi8EEESG_EEENS5_IJSG_SB_EEEEEEEvNS4_8identityENS4_13SM90_TMA_LOADES1B_vS1C_EENS_8epilogue10collective6detail29Sm90TmaWarpSpecializedAdapterINS1G_15DefaultEpilogueISJ_SK_SK_NS1F_6thread17LinearCombinationISJ_Li1EffLNS1K_9ScaleType4KindE0ELNS_15FloatRoundStyleE2ESJ_EENS1_15EpilogueDefaultEEEEEvvEEEEvNT_6ParamsE,"aw",@nobits
	.sectionflags	@""
	.align	16
	.zero		1024


//--------------------- .nv.shared.reserved.0     --------------------------
	.section	.nv.shared.reserved.0,"aw",@nobits
	.weak		__nv_reservedSMEM_offset_0_alias
	.size		__nv_reservedSMEM_offset_0_alias, 0, 0
	.other		__nv_reservedSMEM_offset_0_alias,@"STO_CUDA_RESERVED_SHARED STV_DEFAULT"
__nv_reservedSMEM_offset_0_alias:
	.zero		0


//--------------------- .nv.global                --------------------------
	.section	.nv.global,"aw",@nobits
.nv.global:
	.type		_ZN40_INTERNAL_e5e37910_4_k_cu_99522694_212204cute1_E,@object
	.size		_ZN40_INTERNAL_e5e37910_4_k_cu_99522694_212204cute1_E,(_ZN40_INTERNAL_e5e37910_4_k_cu_99522694_212204cuda3std3__45__cpo6cbeginE - _ZN40_INTERNAL_e5e37910_4_k_cu_99522694_212204cute1_E)
_ZN40_INTERNAL_e5e37910_4_k_cu_99522694_212204cute1_E:
	.zero		1
	.type		_ZN40_INTERNAL_e5e37910_4_k_cu_99522694_212204cuda3std3__45__cpo6cbeginE,@object
	.size		_ZN40_INTERNAL_e5e37910_4_k_cu_99522694_212204cuda3std3__45__cpo6cbeginE,(_ZN40_INTERNAL_e5e37910_4_k_cu_99522694_212204cuda3std3__48in_placeE - _ZN40_INTERNAL_e5e37910_4_k_cu_99522694_212204cuda3std3__45__cpo6cbeginE)
_ZN40_INTERNAL_e5e37910_4_k_cu_99522694_212204cuda3std3__45__cpo6cbeginE:
	.zero		1
	.type		_ZN40_INTERNAL_e5e37910_4_k_cu_99522694_212204cuda3std3__48in_placeE,@object
	.size		_ZN40_INTERNAL_e5e37910_4_k_cu_99522694_212204cuda3std3__48in_placeE,(_ZN40_INTERNAL_e5e37910_4_k_cu_99522694_212204cuda3std6ranges3__45__cpo9iter_moveE - _ZN40_INTERNAL_e5e37910_4_k_cu_99522694_212204cuda3std3__48in_placeE)
_ZN40_INTERNAL_e5e37910_4_k_cu_99522694_212204cuda3std3__48in_placeE:
	.zero		1
	.type		_ZN40_INTERNAL_e5e37910_4_k_cu_99522694_212204cuda3std6ranges3__45__cpo9iter_moveE,@object
	.size		_ZN40_INTERNAL_e5e37910_4_k_cu_99522694_212204cuda3std6ranges3__45__cpo9iter_moveE,(_ZN40_INTERNAL_e5e37910_4_k_cu_99522694_212204cuda3std3__45__cpo5beginE - _ZN40_INTERNAL_e5e37910_4_k_cu_99522694_212204cuda3std6ranges3__45__cpo9iter_moveE)
_ZN40_INTERNAL_e5e37910_4_k_cu_99522694_212204cuda3std6ranges3__45__cpo9iter_moveE:
	.zero		1
	.type		_ZN40_INTERNAL_e5e37910_4_k_cu_99522694_212204cuda3std3__45__cpo5beginE,@object
	.size		_ZN40_INTERNAL_e5e37910_4_k_cu_99522694_212204cuda3std3__45__cpo5beginE,(_ZN40_INTERNAL_e5e37910_4_k_cu_99522694_212204cuda3std3__442_GLOBAL__N__e5e37910_4_k_cu_99522694_212206ignoreE - _ZN40_INTERNAL_e5e37910_4_k_cu_99522694_212204cuda3std3__45__cpo5beginE)
_ZN40_INTERNAL_e5e37910_4_k_cu_99522694_212204cuda3std3__45__cpo5beginE:
	.zero		1
	.type		_ZN40_INTERNAL_e5e37910_4_k_cu_99522694_212204cuda3std3__442_GLOBAL__N__e5e37910_4_k_cu_99522694_212206ignoreE,@object
	.size		_ZN40_INTERNAL_e5e37910_4_k_cu_99522694_212204cuda3std3__442_GLOBAL__N__e5e37910_4_k_cu_99522694_212206ignoreE,(_ZN40_INTERNAL_e5e37910_4_k_cu_99522694_212204cute7productE - _ZN40_INTERNAL_e5e37910_4_k_cu_99522694_212204cuda3std3__442_GLOBAL__N__e5e37910_4_k_cu_99522694_212206ignoreE)
_ZN40_INTERNAL_e5e37910_4_k_cu_99522694_212204cuda3std3__442_GLOBAL__N__e5e37910_4_k_cu_99522694_212206ignoreE:
	.zero		1
	.type		_ZN40_INTERNAL_e5e37910_4_k_cu_99522694_212204cute7productE,@object
	.size		_ZN40_INTERNAL_e5e37910_4_k_cu_99522694_212204cute7productE,(_ZN40_INTERNAL_e5e37910_4_k_cu_99522694_212204cuda3std3__45__cpo3endE - _ZN40_INTERNAL_e5e37910_4_k_cu_99522694_212204cute7productE)
_ZN40_INTERNAL_e5e37910_4_k_cu_99522694_212204cute7productE:
	.zero		1
	.type		_ZN40_INTERNAL_e5e37910_4_k_cu_99522694_212204cuda3std3__45__cpo3endE,@object
	.size		_ZN40_INTERNAL_e5e37910_4_k_cu_99522694_212204cuda3std3__45__cpo3endE,(_ZN40_INTERNAL_e5e37910_4_k_cu_99522694_212204cuda3std3__419piecewise_constructE - _ZN40_INTERNAL_e5e37910_4_k_cu_99522694_212204cuda3std3__45__cpo3endE)
_ZN40_INTERNAL_e5e37910_4_k_cu_99522694_212204cuda3std3__45__cpo3endE:
	.zero		1
	.type		_ZN40_INTERNAL_e5e37910_4_k_cu_99522694_212204cuda3std3__419piecewise_constructE,@object
	.size		_ZN40_INTERNAL_e5e37910_4_k_cu_99522694_212204cuda3std3__419piecewise_constructE,(_ZN40_INTERNAL_e5e37910_4_k_cu_99522694_212204cuda3std3__45__cpo4cendE - _ZN40_INTERNAL_e5e37910_4_k_cu_99522694_212204cuda3std3__419piecewise_constructE)
_ZN40_INTERNAL_e5e37910_4_k_cu_99522694_212204cuda3std3__419piecewise_constructE:
	.zero		1
	.type		_ZN40_INTERNAL_e5e37910_4_k_cu_99522694_212204cuda3std3__45__cpo4cendE,@object
	.size		_ZN40_INTERNAL_e5e37910_4_k_cu_99522694_212204cuda3std3__45__cpo4cendE,(_ZN40_INTERNAL_e5e37910_4_k_cu_99522694_212204cuda3std6ranges3__45__cpo4swapE - _ZN40_INTERNAL_e5e37910_4_k_cu_99522694_212204cuda3std3__45__cpo4cendE)
_ZN40_INTERNAL_e5e37910_4_k_cu_99522694_212204cuda3std3__45__cpo4cendE:
	.zero		1
	.type		_ZN40_INTERNAL_e5e37910_4_k_cu_99522694_212204cuda3std6ranges3__45__cpo4swapE,@object
	.size		_ZN40_INTERNAL_e5e37910_4_k_cu_99522694_212204cuda3std6ranges3__45__cpo4swapE,(.L_7 - _ZN40_INTERNAL_e5e37910_4_k_cu_99522694_212204cuda3std6ranges3__45__cpo4swapE)
_ZN40_INTERNAL_e5e37910_4_k_cu_99522694_212204cuda3std6ranges3__45__cpo4swapE:
	.zero		1
.L_7:


//--------------------- .nv.constant0._ZN7cutlass13device_kernelINS_4gemm6kernel13GemmUniversalIN4cute5tupleIJiiiiEEENS1_10collective13CollectiveMmaINS1_37MainloopSm90TmaGmmaWarpSpecializedFP8ILi4ENS5_IJNS4_1CILi1EEENSA_ILi2EEESB_EEENS1_35KernelTmaWarpSpecializedCooperativeEEENS5_IJNSA_ILi128EEENSA_ILi256EEESG_EEENS_12float_e4m3_tENS5_IJlSB_lEEESJ_SK_NS4_8TiledMMAINS4_8MMA_AtomIJNS4_4SM904GMMA31MMA_64x256x32_F32E4M3E4M3_SS_TNILNSO_7ScaleInE1ELSQ_1EEEEEENS4_6LayoutINS5_IJSC_SB_SB_EEENS5_IJSB_NSA_ILi0EEESV_EEEEENS5_IJNS4_10UnderscoreESY_SY_EEEEENS4_23SM90_TMA_LOAD_MULTICASTENS4_14ComposedLayoutINS4_7SwizzleILi3ELi4ELi3EEENS4_18smem_ptr_flag_bitsILi8EEENST_INS5_IJNSA_ILi8EEESG_EEENS5_IJSG_SB_EEEEEEEvNS4_8identityENS4_13SM90_TMA_LOADES1B_vS1C_EENS_8epilogue10collective6detail29Sm90TmaWarpSpecializedAdapterINS1G_15DefaultEpilogueISJ_SK_SK_NS1F_6thread17LinearCombinationISJ_Li1EffLNS1K_9ScaleType4KindE0ELNS_15FloatRoundStyleE2ESJ_EENS1_15EpilogueDefaultEEEEEvvEEEEvNT_6ParamsE --------------------------
	.section	.nv.constant0._ZN7cutlass13device_kernelINS_4gemm6kernel13GemmUniversalIN4cute5tupleIJiiiiEEENS1_10collective13CollectiveMmaINS1_37MainloopSm90TmaGmmaWarpSpecializedFP8ILi4ENS5_IJNS4_1CILi1EEENSA_ILi2EEESB_EEENS1_35KernelTmaWarpSpecializedCooperativeEEENS5_IJNSA_ILi128EEENSA_ILi256EEESG_EEENS_12float_e4m3_tENS5_IJlSB_lEEESJ_SK_NS4_8TiledMMAINS4_8MMA_AtomIJNS4_4SM904GMMA31MMA_64x256x32_F32E4M3E4M3_SS_TNILNSO_7ScaleInE1ELSQ_1EEEEEENS4_6LayoutINS5_IJSC_SB_SB_EEENS5_IJSB_NSA_ILi0EEESV_EEEEENS5_IJNS4_10UnderscoreESY_SY_EEEEENS4_23SM90_TMA_LOAD_MULTICASTENS4_14ComposedLayoutINS4_7SwizzleILi3ELi4ELi3EEENS4_18smem_ptr_flag_bitsILi8EEENST_INS5_IJNSA_ILi8EEESG_EEENS5_IJSG_SB_EEEEEEEvNS4_8identityENS4_13SM90_TMA_LOADES1B_vS1C_EENS_8epilogue10collective6detail29Sm90TmaWarpSpecializedAdapterINS1G_15DefaultEpilogueISJ_SK_SK_NS1F_6thread17LinearCombinationISJ_Li1EffLNS1K_9ScaleType4KindE0ELNS_15FloatRoundStyleE2ESJ_EENS1_15EpilogueDefaultEEEEEvvEEEEvNT_6ParamsE,"a",@progbits
	.sectionflags	@""
	.align	4
.nv.constant0._ZN7cutlass13device_kernelINS_4gemm6kernel13GemmUniversalIN4cute5tupleIJiiiiEEENS1_10collective13CollectiveMmaINS1_37MainloopSm90TmaGmmaWarpSpecializedFP8ILi4ENS5_IJNS4_1CILi1EEENSA_ILi2EEESB_EEENS1_35KernelTmaWarpSpecializedCooperativeEEENS5_IJNSA_ILi128EEENSA_ILi256EEESG_EEENS_12float_e4m3_tENS5_IJlSB_lEEESJ_SK_NS4_8TiledMMAINS4_8MMA_AtomIJNS4_4SM904GMMA31MMA_64x256x32_F32E4M3E4M3_SS_TNILNSO_7ScaleInE1ELSQ_1EEEEEENS4_6LayoutINS5_IJSC_SB_SB_EEENS5_IJSB_NSA_ILi0EEESV_EEEEENS5_IJNS4_10UnderscoreESY_SY_EEEEENS4_23SM90_TMA_LOAD_MULTICASTENS4_14ComposedLayoutINS4_7SwizzleILi3ELi4ELi3EEENS4_18smem_ptr_flag_bitsILi8EEENST_INS5_IJNSA_ILi8EEESG_EEENS5_IJSG_SB_EEEEEEEvNS4_8identityENS4_13SM90_TMA_LOADES1B_vS1C_EENS_8epilogue10collective6detail29Sm90TmaWarpSpecializedAdapterINS1G_15DefaultEpilogueISJ_SK_SK_NS1F_6thread17LinearCombinationISJ_Li1EffLNS1K_9ScaleType4KindE0ELNS_15FloatRoundStyleE2ESJ_EENS1_15EpilogueDefaultEEEEEvvEEEEvNT_6ParamsE:
	.zero		1664


//--------------------- SYMBOLS --------------------------

	.type		.nv.reservedSmem.offset0,@object
	.size		.nv.reservedSmem.offset0,0x4
